// auto-generated by cutlass_sweep.gemm — config: {"arch": "sm_100", "cluster_m": 1, "cluster_n": 1, "dtype": "e5m2", "stages": 5, "tile_k": 32, "tile_m": 64, "tile_n": 256}
#include "cutlass/cutlass.h"
#include "cutlass/gemm/collective/collective_builder.hpp"
#include "cutlass/gemm/device/gemm_universal_adapter.h"
#include "cutlass/gemm/kernel/gemm_universal.hpp"
#include "cutlass/epilogue/collective/collective_builder.hpp"

using ElemA = cutlass::float_e5m2_t;
using ElemB = cutlass::float_e5m2_t;
using ElemCD = cutlass::float_e5m2_t;
using Acc  = float;
using TileShape    = cute::Shape<cute::_64, cute::_256, cute::_32>;
using ClusterShape = cute::Shape<cute::_1, cute::_1, cute::_1>;

using CollectiveEpilogue = typename cutlass::epilogue::collective::CollectiveBuilder<
    cutlass::arch::Sm100, cutlass::arch::OpClassTensorOp,
    TileShape, ClusterShape,
    cutlass::epilogue::collective::EpilogueTileAuto,
    Acc, Acc,
    ElemCD, cutlass::layout::RowMajor, 128 / cutlass::sizeof_bits<ElemCD>::value,
    ElemCD, cutlass::layout::RowMajor, 128 / cutlass::sizeof_bits<ElemCD>::value,
    cutlass::epilogue::collective::EpilogueScheduleAuto
  >::CollectiveOp;

using CollectiveMainloop = typename cutlass::gemm::collective::CollectiveBuilder<
    cutlass::arch::Sm100, cutlass::arch::OpClassTensorOp,
    ElemA, cutlass::layout::RowMajor, 128 / cutlass::sizeof_bits<ElemA>::value,
    ElemB, cutlass::layout::ColumnMajor, 128 / cutlass::sizeof_bits<ElemB>::value,
    Acc,
    TileShape, ClusterShape,
    cutlass::gemm::collective::StageCount<5>,
    cutlass::gemm::collective::KernelScheduleAuto
  >::CollectiveOp;

using GemmKernel = cutlass::gemm::kernel::GemmUniversal<
    cute::Shape<int,int,int,int>,
    CollectiveMainloop,
    CollectiveEpilogue
>;
using Gemm = cutlass::gemm::device::GemmUniversalAdapter<GemmKernel>;

// Force the device kernel symbol into the cubin without needing a host main.
auto* _anchor = &cutlass::device_kernel<GemmKernel>;


// ===== COMPILED SASS (sm_100a) =====

	.target	sm_100a

	.elftype	@"ET_EXEC"


//--------------------- .note.nv.tkinfo           --------------------------
	.section	.note.nv.tkinfo,"",@"SHT_NOTE"
	.sectionflags	@"SHF_NOTE_NV_TKINFO"
	.tkinfo
        /*0018*/ 	.word	0x00000002
        /*0030*/ 	.string	""
        /*0030*/ 	.string	"ptxas"
        /*0030*/ 	.string	"Cuda compilation tools, release 13.0, V13.0.88"
        /*0030*/ 	.string	"Build cuda_13.0.r13.0/compiler.36424714_0"
        /*0030*/ 	.string	"-arch sm_100a -m 64 "



//--------------------- .note.nv.cuinfo           --------------------------
	.section	.note.nv.cuinfo,"",@"SHT_NOTE"
	.sectionflags	@"SHF_NOTE_NV_CUINFO"
        /*0018*/ 	.short	0x0002
        /*001a*/ 	.short	0x0064
        /*001c*/ 	.short	0x0082
	.zero		2


//--------------------- .nv.info                  --------------------------
	.section	.nv.info,"",@"SHT_CUDA_INFO"
	.align	4


	//----- nvinfo : EIATTR_REGCOUNT
	.align		4
        /*0000*/ 	.byte	0x04, 0x2f
        /*0002*/ 	.short	(.L_20 - .L_19)
	.align		4
.L_19:
        /*0004*/ 	.word	index@(_ZN7cutlass13device_kernelINS_4gemm6kernel13GemmUniversalIN4cute5tupleIJiiiiEEENS1_10collective13CollectiveMmaINS1_35MainloopSm100TmaUmmaWarpSpecializedILi5ELi2ELi4ENS5_IJNS4_1CILi1EEESB_SB_EEEEENS5_IJNSA_ILi64EEENSA_ILi256EEENSA_ILi32EEEEEENS_12float_e5m2_tENS5_IJlSB_lEEESI_SJ_NS4_8TiledMMAINS4_8MMA_AtomIJNS4_10MMA_TraitsINS4_19SM100_MMA_F8F6F4_SSEJSI_SI_fSE_SF_NS4_17integral_constantINS4_4UMMA5MajorELSQ_0EEESR_NSO_INSP_7ScaleInELSS_0EEEST_EEEEEENS4_6LayoutISC_NS5_IJNSA_ILi0EEESX_SX_EEEEENS5_IJNS4_10UnderscoreES10_S10_EEEEENS4_13SM90_TMA_LOADENS4_14ComposedLayoutINS4_7SwizzleILi1ELi4ELi3EEENS4_18smem_ptr_flag_bitsILi8EEENSW_INS5_IJNSA_ILi8EEESG_EEENS5_IJSG_SB_EEEEEEEvNS4_8identityES13_S1D_vS1E_EENS_8epilogue10collective18CollectiveEpilogueINS1G_23Sm100TmaWarpSpecializedILi4ELi2ELi32ELb0ELb0EEEJSH_NS5_IJNSW_ISE_SB_EES1L_EEESI_SJ_SI_SJ_NS1G_6fusion15FusionCallbacksIS1K_NS1N_17LinearCombinationISI_fSI_fLNS_15FloatRoundStyleE2EEESH_S1M_JEEENS4_5SM1004TMEM4LOAD26SM100_TMEM_LOAD_16dp32b32xES13_NS14_INS15_ILi2ELi4ELi3EEES18_NSW_INS5_IJS19_SE_EEENS5_IJSE_SB_EEEEEEENS4_39AutoVectorizingCopyWithAssumedAlignmentILi128EEENS4_14SM90_TMA_STOREES21_S23_S23_EEEvvEEEEvNT_6ParamsE)
        /*0008*/ 	.word	0x00000079


	//----- nvinfo : EIATTR_FRAME_SIZE
	.align		4
.L_20:
        /*000c*/ 	.byte	0x04, 0x11
        /*000e*/ 	.short	(.L_22 - .L_21)
	.align		4
.L_21:
        /*0010*/ 	.word	index@($__internal_2_$__cuda_sm10x_tcgen05_guardrail_trap_unallocated_columns_being_dealloced)
        /*0014*/ 	.word	0x00000000


	//----- nvinfo : EIATTR_FRAME_SIZE
	.align		4
.L_22:
        /*0018*/ 	.byte	0x04, 0x11
        /*001a*/ 	.short	(.L_24 - .L_23)
	.align		4
.L_23:
        /*001c*/ 	.word	index@($__internal_1_$__cuda_sm10x_tcgen05_guardrail_trap_phase_invalid_during_alloc)
        /*0020*/ 	.word	0x00000000


	//----- nvinfo : EIATTR_FRAME_SIZE
	.align		4
.L_24:
        /*0024*/ 	.byte	0x04, 0x11
        /*0026*/ 	.short	(.L_26 - .L_25)
	.align		4
.L_25:
        /*0028*/ 	.word	index@($__internal_0_$__cuda_sm10x_tcgen05_guardrail_trap_col_being_dealloced_not_returned_by_alloc)
        /*002c*/ 	.word	0x00000000


	//----- nvinfo : EIATTR_FRAME_SIZE
	.align		4
.L_26:
        /*0030*/ 	.byte	0x04, 0x11
        /*0032*/ 	.short	(.L_28 - .L_27)
	.align		4
.L_27:
        /*0034*/ 	.word	index@(_ZN7cutlass13device_kernelINS_4gemm6kernel13GemmUniversalIN4cute5tupleIJiiiiEEENS1_10collective13CollectiveMmaINS1_35MainloopSm100TmaUmmaWarpSpecializedILi5ELi2ELi4ENS5_IJNS4_1CILi1EEESB_SB_EEEEENS5_IJNSA_ILi64EEENSA_ILi256EEENSA_ILi32EEEEEENS_12float_e5m2_tENS5_IJlSB_lEEESI_SJ_NS4_8TiledMMAINS4_8MMA_AtomIJNS4_10MMA_TraitsINS4_19SM100_MMA_F8F6F4_SSEJSI_SI_fSE_SF_NS4_17integral_constantINS4_4UMMA5MajorELSQ_0EEESR_NSO_INSP_7ScaleInELSS_0EEEST_EEEEEENS4_6LayoutISC_NS5_IJNSA_ILi0EEESX_SX_EEEEENS5_IJNS4_10UnderscoreES10_S10_EEEEENS4_13SM90_TMA_LOADENS4_14ComposedLayoutINS4_7SwizzleILi1ELi4ELi3EEENS4_18smem_ptr_flag_bitsILi8EEENSW_INS5_IJNSA_ILi8EEESG_EEENS5_IJSG_SB_EEEEEEEvNS4_8identityES13_S1D_vS1E_EENS_8epilogue10collective18CollectiveEpilogueINS1G_23Sm100TmaWarpSpecializedILi4ELi2ELi32ELb0ELb0EEEJSH_NS5_IJNSW_ISE_SB_EES1L_EEESI_SJ_SI_SJ_NS1G_6fusion15FusionCallbacksIS1K_NS1N_17LinearCombinationISI_fSI_fLNS_15FloatRoundStyleE2EEESH_S1M_JEEENS4_5SM1004TMEM4LOAD26SM100_TMEM_LOAD_16dp32b32xES13_NS14_INS15_ILi2ELi4ELi3EEES18_NSW_INS5_IJS19_SE_EEENS5_IJSE_SB_EEEEEEENS4_39AutoVectorizingCopyWithAssumedAlignmentILi128EEENS4_14SM90_TMA_STOREES21_S23_S23_EEEvvEEEEvNT_6ParamsE)
        /*0038*/ 	.word	0x00000000


	//----- nvinfo : EIATTR_MIN_STACK_SIZE
	.align		4
.L_28:
        /*003c*/ 	.byte	0x04, 0x12
        /*003e*/ 	.short	(.L_30 - .L_29)
	.align		4
.L_29:
        /*0040*/ 	.word	index@(_ZN7cutlass13device_kernelINS_4gemm6kernel13GemmUniversalIN4cute5tupleIJiiiiEEENS1_10collective13CollectiveMmaINS1_35MainloopSm100TmaUmmaWarpSpecializedILi5ELi2ELi4ENS5_IJNS4_1CILi1EEESB_SB_EEEEENS5_IJNSA_ILi64EEENSA_ILi256EEENSA_ILi32EEEEEENS_12float_e5m2_tENS5_IJlSB_lEEESI_SJ_NS4_8TiledMMAINS4_8MMA_AtomIJNS4_10MMA_TraitsINS4_19SM100_MMA_F8F6F4_SSEJSI_SI_fSE_SF_NS4_17integral_constantINS4_4UMMA5MajorELSQ_0EEESR_NSO_INSP_7ScaleInELSS_0EEEST_EEEEEENS4_6LayoutISC_NS5_IJNSA_ILi0EEESX_SX_EEEEENS5_IJNS4_10UnderscoreES10_S10_EEEEENS4_13SM90_TMA_LOADENS4_14ComposedLayoutINS4_7SwizzleILi1ELi4ELi3EEENS4_18smem_ptr_flag_bitsILi8EEENSW_INS5_IJNSA_ILi8EEESG_EEENS5_IJSG_SB_EEEEEEEvNS4_8identityES13_S1D_vS1E_EENS_8epilogue10collective18CollectiveEpilogueINS1G_23Sm100TmaWarpSpecializedILi4ELi2ELi32ELb0ELb0EEEJSH_NS5_IJNSW_ISE_SB_EES1L_EEESI_SJ_SI_SJ_NS1G_6fusion15FusionCallbacksIS1K_NS1N_17LinearCombinationISI_fSI_fLNS_15FloatRoundStyleE2EEESH_S1M_JEEENS4_5SM1004TMEM4LOAD26SM100_TMEM_LOAD_16dp32b32xES13_NS14_INS15_ILi2ELi4ELi3EEES18_NSW_INS5_IJS19_SE_EEENS5_IJSE_SB_EEEEEEENS4_39AutoVectorizingCopyWithAssumedAlignmentILi128EEENS4_14SM90_TMA_STOREES21_S23_S23_EEEvvEEEEvNT_6ParamsE)
        /*0044*/ 	.word	0x00000000
.L_30:


//--------------------- .nv.compat                --------------------------
	.section	.nv.compat,"",@"SHT_CUDA_COMPAT_INFO"
	.align	4
        /*0000*/ 	.byte	0x02, 0x09, 0x01, 0x00, 0x02, 0x02, 0x02, 0x00, 0x02, 0x05, 0x05, 0x00, 0x03, 0x07, 0x01, 0x01
        /*0010*/ 	.byte	0x02, 0x03, 0x01, 0x00, 0x02, 0x06, 0x01, 0x00, 0x04, 0x0b, 0x08, 0x00, 0x09, 0x00, 0x00, 0x00
        /*0020*/ 	.byte	0x00, 0x00, 0x00, 0x00


//--------------------- .nv.info._ZN7cutlass13device_kernelINS_4gemm6kernel13GemmUniversalIN4cute5tupleIJiiiiEEENS1_10collective13CollectiveMmaINS1_35MainloopSm100TmaUmmaWarpSpecializedILi5ELi2ELi4ENS5_IJNS4_1CILi1EEESB_SB_EEEEENS5_IJNSA_ILi64EEENSA_ILi256EEENSA_ILi32EEEEEENS_12float_e5m2_tENS5_IJlSB_lEEESI_SJ_NS4_8TiledMMAINS4_8MMA_AtomIJNS4_10MMA_TraitsINS4_19SM100_MMA_F8F6F4_SSEJSI_SI_fSE_SF_NS4_17integral_constantINS4_4UMMA5MajorELSQ_0EEESR_NSO_INSP_7ScaleInELSS_0EEEST_EEEEEENS4_6LayoutISC_NS5_IJNSA_ILi0EEESX_SX_EEEEENS5_IJNS4_10UnderscoreES10_S10_EEEEENS4_13SM90_TMA_LOADENS4_14ComposedLayoutINS4_7SwizzleILi1ELi4ELi3EEENS4_18smem_ptr_flag_bitsILi8EEENSW_INS5_IJNSA_ILi8EEESG_EEENS5_IJSG_SB_EEEEEEEvNS4_8identityES13_S1D_vS1E_EENS_8epilogue10collective18CollectiveEpilogueINS1G_23Sm100TmaWarpSpecializedILi4ELi2ELi32ELb0ELb0EEEJSH_NS5_IJNSW_ISE_SB_EES1L_EEESI_SJ_SI_SJ_NS1G_6fusion15FusionCallbacksIS1K_NS1N_17LinearCombinationISI_fSI_fLNS_15FloatRoundStyleE2EEESH_S1M_JEEENS4_5SM1004TMEM4LOAD26SM100_TMEM_LOAD_16dp32b32xES13_NS14_INS15_ILi2ELi4ELi3EEES18_NSW_INS5_IJS19_SE_EEENS5_IJSE_SB_EEEEEEENS4_39AutoVectorizingCopyWithAssumedAlignmentILi128EEENS4_14SM90_TMA_STOREES21_S23_S23_EEEvvEEEEvNT_6ParamsE --------------------------
	.section	.nv.info._ZN7cutlass13device_kernelINS_4gemm6kernel13GemmUniversalIN4cute5tupleIJiiiiEEENS1_10collective13CollectiveMmaINS1_35MainloopSm100TmaUmmaWarpSpecializedILi5ELi2ELi4ENS5_IJNS4_1CILi1EEESB_SB_EEEEENS5_IJNSA_ILi64EEENSA_ILi256EEENSA_ILi32EEEEEENS_12float_e5m2_tENS5_IJlSB_lEEESI_SJ_NS4_8TiledMMAINS4_8MMA_AtomIJNS4_10MMA_TraitsINS4_19SM100_MMA_F8F6F4_SSEJSI_SI_fSE_SF_NS4_17integral_constantINS4_4UMMA5MajorELSQ_0EEESR_NSO_INSP_7ScaleInELSS_0EEEST_EEEEEENS4_6LayoutISC_NS5_IJNSA_ILi0EEESX_SX_EEEEENS5_IJNS4_10UnderscoreES10_S10_EEEEENS4_13SM90_TMA_LOADENS4_14ComposedLayoutINS4_7SwizzleILi1ELi4ELi3EEENS4_18smem_ptr_flag_bitsILi8EEENSW_INS5_IJNSA_ILi8EEESG_EEENS5_IJSG_SB_EEEEEEEvNS4_8identityES13_S1D_vS1E_EENS_8epilogue10collective18CollectiveEpilogueINS1G_23Sm100TmaWarpSpecializedILi4ELi2ELi32ELb0ELb0EEEJSH_NS5_IJNSW_ISE_SB_EES1L_EEESI_SJ_SI_SJ_NS1G_6fusion15FusionCallbacksIS1K_NS1N_17LinearCombinationISI_fSI_fLNS_15FloatRoundStyleE2EEESH_S1M_JEEENS4_5SM1004TMEM4LOAD26SM100_TMEM_LOAD_16dp32b32xES13_NS14_INS15_ILi2ELi4ELi3EEES18_NSW_INS5_IJS19_SE_EEENS5_IJSE_SB_EEEEEEENS4_39AutoVectorizingCopyWithAssumedAlignmentILi128EEENS4_14SM90_TMA_STOREES21_S23_S23_EEEvvEEEEvNT_6ParamsE,"",@"SHT_CUDA_INFO"
	.sectionflags	@""
	.align	4


	//----- nvinfo : EIATTR_CUDA_API_VERSION
	.align		4
        /*0000*/ 	.byte	0x04, 0x37
        /*0002*/ 	.short	(.L_32 - .L_31)
.L_31:
        /*0004*/ 	.word	0x00000082


	//----- nvinfo : EIATTR_KPARAM_INFO
	.align		4
.L_32:
        /*0008*/ 	.byte	0x04, 0x17
        /*000a*/ 	.short	(.L_34 - .L_33)
.L_33:
        /*000c*/ 	.word	0x00000000
        /*0010*/ 	.short	0x0000
        /*0012*/ 	.short	0x0000
        /*0014*/ 	.byte	0x00, 0xf0, 0x01, 0x20


	//----- nvinfo : EIATTR_AT_ENTRY_FRAGMENTS
	.align		4
.L_34:
        /*0018*/ 	.byte	0x04, 0x4f
        /*001a*/ 	.short	(.L_36 - .L_35)


	//   ....[0]....
.L_35:
        /*001c*/ 	.word	0x00000006


	//----- nvinfo : EIATTR_RESERVED_SMEM_USED
	.align		4
.L_36:
        /*0020*/ 	.byte	0x01, 0x41
	.zero		2


	//----- nvinfo : EIATTR_SPARSE_MMA_MASK
	.align		4
        /*0024*/ 	.byte	0x03, 0x50
        /*0026*/ 	.short	0x0000


	//----- nvinfo : EIATTR_TCGEN05_1CTA_USED
	.align		4
        /*0028*/ 	.byte	0x01, 0x51
	.zero		2


	//----- nvinfo : EIATTR_MAXREG_COUNT
	.align		4
        /*002c*/ 	.byte	0x03, 0x1b
        /*002e*/ 	.short	0x00ff


	//----- nvinfo : EIATTR_NUM_BARRIERS
	.align		4
        /*0030*/ 	.byte	0x02, 0x4c
        /*0032*/ 	.byte	0x07
	.zero		1


	//----- nvinfo : EIATTR_EXTERNS
	.align		4
        /*0034*/ 	.byte	0x04, 0x0f
        /*0036*/ 	.short	(.L_38 - .L_37)


	//   ....[0]....
	.align		4
.L_37:
        /*0038*/ 	.word	index@(__assertfail)


	//----- nvinfo : EIATTR_MERCURY_ISA_VERSION
	.align		4
.L_38:
        /*003c*/ 	.byte	0x03, 0x5f
        /*003e*/ 	.short	0x0101


	//----- nvinfo : EIATTR_INT_WARP_WIDE_INSTR_OFFSETS
	.align		4
        /*0040*/ 	.byte	0x04, 0x31
        /*0042*/ 	.short	(.L_40 - .L_39)


	//   ....[0]....
.L_39:
        /*0044*/ 	.word	0x00001e00


	//   ....[1]....
        /*0048*/ 	.word	0x000037e0


	//   ....[2]....
        /*004c*/ 	.word	0x00003810


	//   ....[3]....
        /*0050*/ 	.word	0x00003860


	//   ....[4]....
        /*0054*/ 	.word	0x00004180


	//   ....[5]....
        /*0058*/ 	.word	0x000041e0


	//   ....[6]....
        /*005c*/ 	.word	0x000042c0


	//   ....[7]....
        /*0060*/ 	.word	0x00004330


	//   ....[8]....
        /*0064*/ 	.word	0x00004440


	//   ....[9]....
        /*0068*/ 	.word	0x000044d0


	//   ....[10]....
        /*006c*/ 	.word	0x000046a0


	//   ....[11]....
        /*0070*/ 	.word	0x00004800


	//----- nvinfo : EIATTR_COOP_GROUP_MASK_REGIDS
	.align		4
.L_40:
        /*0074*/ 	.byte	0x04, 0x29
        /*0076*/ 	.short	(.L_42 - .L_41)


	//   ....[0]....
.L_41:
        /*0078*/ 	.word	0xffffffff


	//   ....[1]....
        /*007c*/ 	.word	0xffffffff


	//   ....[2]....
        /*0080*/ 	.word	0xffffffff


	//   ....[3]....
        /*0084*/ 	.word	0xffffffff


	//   ....[4]....
        /*0088*/ 	.word	0xffffffff


	//   ....[5]....
        /*008c*/ 	.word	0xffffffff


	//   ....[6]....
        /*0090*/ 	.word	0xffffffff


	//   ....[7]....
        /*0094*/ 	.word	0xffffffff


	//   ....[8]....
        /*0098*/ 	.word	0xffffffff


	//   ....[9]....
        /*009c*/ 	.word	0xffffffff


	//   ....[10]....
        /*00a0*/ 	.word	0xffffffff


	//   ....[11]....
        /*00a4*/ 	.word	0xffffffff


	//   ....[12]....
        /*00a8*/ 	.word	0xffffffff


	//----- nvinfo : EIATTR_COOP_GROUP_INSTR_OFFSETS
	.align		4
.L_42:
        /*00ac*/ 	.byte	0x04, 0x28
        /*00ae*/ 	.short	(.L_44 - .L_43)


	//   ....[0]....
.L_43:
        /*00b0*/ 	.word	0x00000090


	//   ....[1]....
        /*00b4*/ 	.word	0x000004d0


	//   ....[2]....
        /*00b8*/ 	.word	0x00000660


	//   ....[3]....
        /*00bc*/ 	.word	0x00000800


	//   ....[4]....
        /*00c0*/ 	.word	0x00000900


	//   ....[5]....
        /*00c4*/ 	.word	0x00000a70


	//   ....[6]....
        /*00c8*/ 	.word	0x00000c10


	//   ....[7]....
        /*00cc*/ 	.word	0x00001ce0


	//   ....[8]....
        /*00d0*/ 	.word	0x00002b50


	//   ....[9]....
        /*00d4*/ 	.word	0x00002d60


	//   ....[10]....
        /*00d8*/ 	.word	0x00002d90


	//   ....[11]....
        /*00dc*/ 	.word	0x000036d0


	//   ....[12]....
        /*00e0*/ 	.word	0x00003900


	//----- nvinfo : EIATTR_VRC_CTA_INIT_COUNT
	.align		4
.L_44:
        /*00e4*/ 	.byte	0x02, 0x4a
        /*00e6*/ 	.byte	0x80
	.zero		1


	//----- nvinfo : EIATTR_SYSCALL_OFFSETS
	.align		4
        /*00e8*/ 	.byte	0x04, 0x46
        /*00ea*/ 	.short	(.L_46 - .L_45)


	//   ....[0]....
.L_45:
        /*00ec*/ 	.word	0x00005280


	//   ....[1]....
        /*00f0*/ 	.word	0x000053c0


	//   ....[2]....
        /*00f4*/ 	.word	0x00005bc0


	//   ....[3]....
        /*00f8*/ 	.word	0x00006960


	//   ....[4]....
        /*00fc*/ 	.word	0x000076c0


	//   ....[5]....
        /*0100*/ 	.word	0x00008450


	//----- nvinfo : EIATTR_MBARRIER_INSTR_OFFSETS
	.align		4
.L_46:
        /*0104*/ 	.byte	0x04, 0x39
        /*0106*/ 	.short	(.L_48 - .L_47)


	//   ....[0]....
.L_47:
        /*0108*/ 	.word	0x000005b0
        /*010c*/ 	.word	0x000000ff
        /*0110*/ 	.word	0x00000000
        /*0114*/ 	.short	0x0100
        /*0116*/ 	.byte	0x05
	.zero		1


	//   ....[1]....
        /*0118*/ 	.word	0x000005c0
        /*011c*/ 	.word	0x000000ff
        /*0120*/ 	.word	0x00000028
        /*0124*/ 	.short	0x0100
        /*0126*/ 	.byte	0x05
	.zero		1


	//   ....[2]....
        /*0128*/ 	.word	0x000005d0
        /*012c*/ 	.word	0x000000ff
        /*0130*/ 	.word	0x00000008
        /*0134*/ 	.short	0x0100
        /*0136*/ 	.byte	0x05
	.zero		1


	//   ....[3]....
        /*0138*/ 	.word	0x000005e0
        /*013c*/ 	.word	0x000000ff
        /*0140*/ 	.word	0x00000030
        /*0144*/ 	.short	0x0100
        /*0146*/ 	.byte	0x05
	.zero		1


	//   ....[4]....
        /*0148*/ 	.word	0x000005f0
        /*014c*/ 	.word	0x000000ff
        /*0150*/ 	.word	0x00000010
        /*0154*/ 	.short	0x0100
        /*0156*/ 	.byte	0x05
	.zero		1


	//   ....[5]....
        /*0158*/ 	.word	0x00000600
        /*015c*/ 	.word	0x000000ff
        /*0160*/ 	.word	0x00000038
        /*0164*/ 	.short	0x0100
        /*0166*/ 	.byte	0x05
	.zero		1


	//   ....[6]....
        /*0168*/ 	.word	0x00000610
        /*016c*/ 	.word	0x000000ff
        /*0170*/ 	.word	0x00000018
        /*0174*/ 	.short	0x0100
        /*0176*/ 	.byte	0x05
	.zero		1


	//   ....[7]....
        /*0178*/ 	.word	0x00000620
        /*017c*/ 	.word	0x000000ff
        /*0180*/ 	.word	0x00000040
        /*0184*/ 	.short	0x0100
        /*0186*/ 	.byte	0x05
	.zero		1


	//   ....[8]....
        /*0188*/ 	.word	0x00000630
        /*018c*/ 	.word	0x000000ff
        /*0190*/ 	.word	0x00000020
        /*0194*/ 	.short	0x0100
        /*0196*/ 	.byte	0x05
	.zero		1


	//   ....[9]....
        /*0198*/ 	.word	0x00000640
        /*019c*/ 	.word	0x000000ff
        /*01a0*/ 	.word	0x00000048
        /*01a4*/ 	.short	0x0100
        /*01a6*/ 	.byte	0x05
	.zero		1


	//   ....[10]....
        /*01a8*/ 	.word	0x00000770
        /*01ac*/ 	.word	0x000000ff
        /*01b0*/ 	.word	0x00000050
        /*01b4*/ 	.short	0x0100
        /*01b6*/ 	.byte	0x07
	.zero		1


	//   ....[11]....
        /*01b8*/ 	.word	0x00000780
        /*01bc*/ 	.word	0x000000ff
        /*01c0*/ 	.word	0x00000070
        /*01c4*/ 	.short	0x0100
        /*01c6*/ 	.byte	0x07
	.zero		1


	//   ....[12]....
        /*01c8*/ 	.word	0x00000790
        /*01cc*/ 	.word	0x000000ff
        /*01d0*/ 	.word	0x00000058
        /*01d4*/ 	.short	0x0100
        /*01d6*/ 	.byte	0x07
	.zero		1


	//   ....[13]....
        /*01d8*/ 	.word	0x000007a0
        /*01dc*/ 	.word	0x000000ff
        /*01e0*/ 	.word	0x00000078
        /*01e4*/ 	.short	0x0100
        /*01e6*/ 	.byte	0x07
	.zero		1


	//   ....[14]....
        /*01e8*/ 	.word	0x000007b0
        /*01ec*/ 	.word	0x000000ff
        /*01f0*/ 	.word	0x00000060
        /*01f4*/ 	.short	0x0100
        /*01f6*/ 	.byte	0x07
	.zero		1


	//   ....[15]....
        /*01f8*/ 	.word	0x000007c0
        /*01fc*/ 	.word	0x000000ff
        /*0200*/ 	.word	0x00000080
        /*0204*/ 	.short	0x0100
        /*0206*/ 	.byte	0x07
	.zero		1


	//   ....[16]....
        /*0208*/ 	.word	0x000007d0
        /*020c*/ 	.word	0x000000ff
        /*0210*/ 	.word	0x00000068
        /*0214*/ 	.short	0x0100
        /*0216*/ 	.byte	0x07
	.zero		1


	//   ....[17]....
        /*0218*/ 	.word	0x000007e0
        /*021c*/ 	.word	0x000000ff
        /*0220*/ 	.word	0x00000088
        /*0224*/ 	.short	0x0100
        /*0226*/ 	.byte	0x07
	.zero		1


	//   ....[18]....
        /*0228*/ 	.word	0x000008d0
        /*022c*/ 	.word	0x000000ff
        /*0230*/ 	.word	0x00000090
        /*0234*/ 	.short	0x0100
        /*0236*/ 	.byte	0x05
	.zero		1


	//   ....[19]....
        /*0238*/ 	.word	0x000008e0
        /*023c*/ 	.word	0x000000ff
        /*0240*/ 	.word	0x00000098
        /*0244*/ 	.short	0x0100
        /*0246*/ 	.byte	0x05
	.zero		1


	//   ....[20]....
        /*0248*/ 	.word	0x00000a20
        /*024c*/ 	.word	0x000000ff
        /*0250*/ 	.word	0x000000a0
        /*0254*/ 	.short	0x0100
        /*0256*/ 	.byte	0x05
	.zero		1


	//   ....[21]....
        /*0258*/ 	.word	0x00000a30
        /*025c*/ 	.word	0x000000ff
        /*0260*/ 	.word	0x000000b0
        /*0264*/ 	.short	0x0100
        /*0266*/ 	.byte	0x05
	.zero		1


	//   ....[22]....
        /*0268*/ 	.word	0x00000a40
        /*026c*/ 	.word	0x000000ff
        /*0270*/ 	.word	0x000000a8
        /*0274*/ 	.short	0x0100
        /*0276*/ 	.byte	0x05
	.zero		1


	//   ....[23]....
        /*0278*/ 	.word	0x00000a50
        /*027c*/ 	.word	0x000000ff
        /*0280*/ 	.word	0x000000b8
        /*0284*/ 	.short	0x0100
        /*0286*/ 	.byte	0x05
	.zero		1


	//   ....[24]....
        /*0288*/ 	.word	0x00000b80
        /*028c*/ 	.word	0x000000ff
        /*0290*/ 	.word	0x000000c0
        /*0294*/ 	.short	0x0100
        /*0296*/ 	.byte	0x07
	.zero		1


	//   ....[25]....
        /*0298*/ 	.word	0x00000b90
        /*029c*/ 	.word	0x000000ff
        /*02a0*/ 	.word	0x000000e0
        /*02a4*/ 	.short	0x0100
        /*02a6*/ 	.byte	0x07
	.zero		1


	//   ....[26]....
        /*02a8*/ 	.word	0x00000ba0
        /*02ac*/ 	.word	0x000000ff
        /*02b0*/ 	.word	0x000000c8
        /*02b4*/ 	.short	0x0100
        /*02b6*/ 	.byte	0x07
	.zero		1


	//   ....[27]....
        /*02b8*/ 	.word	0x00000bb0
        /*02bc*/ 	.word	0x000000ff
        /*02c0*/ 	.word	0x000000e8
        /*02c4*/ 	.short	0x0100
        /*02c6*/ 	.byte	0x07
	.zero		1


	//   ....[28]....
        /*02c8*/ 	.word	0x00000bc0
        /*02cc*/ 	.word	0x000000ff
        /*02d0*/ 	.word	0x000000d0
        /*02d4*/ 	.short	0x0100
        /*02d6*/ 	.byte	0x07
	.zero		1


	//   ....[29]....
        /*02d8*/ 	.word	0x00000bd0
        /*02dc*/ 	.word	0x000000ff
        /*02e0*/ 	.word	0x000000f0
        /*02e4*/ 	.short	0x0100
        /*02e6*/ 	.byte	0x07
	.zero		1


	//   ....[30]....
        /*02e8*/ 	.word	0x00000be0
        /*02ec*/ 	.word	0x000000ff
        /*02f0*/ 	.word	0x000000d8
        /*02f4*/ 	.short	0x0100
        /*02f6*/ 	.byte	0x07
	.zero		1


	//   ....[31]....
        /*02f8*/ 	.word	0x00000bf0
        /*02fc*/ 	.word	0x000000ff
        /*0300*/ 	.word	0x000000f8
        /*0304*/ 	.short	0x0100
        /*0306*/ 	.byte	0x07
	.zero		1


	//   ....[32]....
        /*0308*/ 	.word	0x00000ce0
        /*030c*/ 	.word	0x000000ff
        /*0310*/ 	.word	0x00000100
        /*0314*/ 	.short	0x0100
        /*0316*/ 	.byte	0x05
	.zero		1


	//   ....[33]....
        /*0318*/ 	.word	0x00000cf0
        /*031c*/ 	.word	0x000000ff
        /*0320*/ 	.word	0x00000110
        /*0324*/ 	.short	0x0100
        /*0326*/ 	.byte	0x05
	.zero		1


	//   ....[34]....
        /*0328*/ 	.word	0x00000d00
        /*032c*/ 	.word	0x000000ff
        /*0330*/ 	.word	0x00000108
        /*0334*/ 	.short	0x0100
        /*0336*/ 	.byte	0x05
	.zero		1


	//   ....[35]....
        /*0338*/ 	.word	0x00000d10
        /*033c*/ 	.word	0x000000ff
        /*0340*/ 	.word	0x00000118
        /*0344*/ 	.short	0x0100
        /*0346*/ 	.byte	0x05
	.zero		1


	//   ....[36]....
        /*0348*/ 	.word	0x000015e0
        /*034c*/ 	.word	0x00000002
        /*0350*/ 	.word	0x00000110
        /*0354*/ 	.short	0x010a
        /*0356*/ 	.byte	0xff
	.zero		1


	//   ....[37]....
        /*0358*/ 	.word	0x00001610
        /*035c*/ 	.word	0x00000002
        /*0360*/ 	.word	0x00000100
        /*0364*/ 	.short	0x0101
        /*0366*/ 	.byte	0xff
	.zero		1


	//   ....[38]....
        /*0368*/ 	.word	0x000016e0
        /*036c*/ 	.word	0x000000ff
        /*0370*/ 	.word	0x00000028
        /*0374*/ 	.short	0x010a
        /*0376*/ 	.byte	0x08
	.zero		1


	//   ....[39]....
        /*0378*/ 	.word	0x00001780
        /*037c*/ 	.word	0x000000ff
        /*0380*/ 	.word	0x00000028
        /*0384*/ 	.short	0x010a
        /*0386*/ 	.byte	0x21
	.zero		1


	//   ....[40]....
        /*0388*/ 	.word	0x000018d0
        /*038c*/ 	.word	0x000000ff
        /*0390*/ 	.word	0x00000028
        /*0394*/ 	.short	0x010a
        /*0396*/ 	.byte	0x08
	.zero		1


	//   ....[41]....
        /*0398*/ 	.word	0x000019e0
        /*039c*/ 	.word	0x000000ff
        /*03a0*/ 	.word	0x00000098
        /*03a4*/ 	.short	0x0101
        /*03a6*/ 	.byte	0x04
	.zero		1


	//   ....[42]....
        /*03a8*/ 	.word	0x00001a00
        /*03ac*/ 	.word	0x000000ff
        /*03b0*/ 	.word	0x00000028
        /*03b4*/ 	.short	0x010a
        /*03b6*/ 	.byte	0x08
	.zero		1


	//   ....[43]....
        /*03b8*/ 	.word	0x00001a80
        /*03bc*/ 	.word	0x000000ff
        /*03c0*/ 	.word	0x00000028
        /*03c4*/ 	.short	0x010a
        /*03c6*/ 	.byte	0x11
	.zero		1


	//   ....[44]....
        /*03c8*/ 	.word	0x00001bd0
        /*03cc*/ 	.word	0x000000ff
        /*03d0*/ 	.word	0x00000028
        /*03d4*/ 	.short	0x010a
        /*03d6*/ 	.byte	0x08
	.zero		1


	//   ....[45]....
        /*03d8*/ 	.word	0x00001d10
        /*03dc*/ 	.word	0x00000002
        /*03e0*/ 	.word	0x000000a0
        /*03e4*/ 	.short	0x010a
        /*03e6*/ 	.byte	0xff
	.zero		1


	//   ....[46]....
        /*03e8*/ 	.word	0x00001dd0
        /*03ec*/ 	.word	0x00000002
        /*03f0*/ 	.word	0x00000000
        /*03f4*/ 	.short	0x0101
        /*03f6*/ 	.byte	0xff
	.zero		1


	//   ....[47]....
        /*03f8*/ 	.word	0x00002330
        /*03fc*/ 	.word	0x000000ff
        /*0400*/ 	.word	0x00000000
        /*0404*/ 	.short	0x010a
        /*0406*/ 	.byte	0x05
	.zero		1


	//   ....[48]....
        /*0408*/ 	.word	0x000023c0
        /*040c*/ 	.word	0x000000ff
        /*0410*/ 	.word	0x00000000
        /*0414*/ 	.short	0x010a
        /*0416*/ 	.byte	0x05
	.zero		1


	//   ....[49]....
        /*0418*/ 	.word	0x00002450
        /*041c*/ 	.word	0x000000ff
        /*0420*/ 	.word	0x00000000
        /*0424*/ 	.short	0x010a
        /*0426*/ 	.byte	0x05
	.zero		1


	//   ....[50]....
        /*0428*/ 	.word	0x000024e0
        /*042c*/ 	.word	0x000000ff
        /*0430*/ 	.word	0x00000000
        /*0434*/ 	.short	0x010a
        /*0436*/ 	.byte	0x05
	.zero		1


	//   ....[51]....
        /*0438*/ 	.word	0x00002580
        /*043c*/ 	.word	0x00000000
        /*0440*/ 	.word	0x00000000
        /*0444*/ 	.short	0x010a
        /*0446*/ 	.byte	0xff
	.zero		1


	//   ....[52]....
        /*0448*/ 	.word	0x000026a0
        /*044c*/ 	.word	0x00000000
        /*0450*/ 	.word	0x00000100
        /*0454*/ 	.short	0x010a
        /*0456*/ 	.byte	0xff
	.zero		1


	//   ....[53]....
        /*0458*/ 	.word	0x00002710
        /*045c*/ 	.word	0x00000000
        /*0460*/ 	.word	0x00000000
        /*0464*/ 	.short	0x0101
        /*0466*/ 	.byte	0xff
	.zero		1


	//   ....[54]....
        /*0468*/ 	.word	0x00002730
        /*046c*/ 	.word	0x000000ff
        /*0470*/ 	.word	0x000000b0
        /*0474*/ 	.short	0x010a
        /*0476*/ 	.byte	0x05
	.zero		1


	//   ....[55]....
        /*0478*/ 	.word	0x00002850
        /*047c*/ 	.word	0x00000000
        /*0480*/ 	.word	0x000000a0
        /*0484*/ 	.short	0x010a
        /*0486*/ 	.byte	0xff
	.zero		1


	//   ....[56]....
        /*0488*/ 	.word	0x00002950
        /*048c*/ 	.word	0x00000000
        /*0490*/ 	.word	0x00000000
        /*0494*/ 	.short	0x0101
        /*0496*/ 	.byte	0xff
	.zero		1


	//   ....[57]....
        /*0498*/ 	.word	0x000029e0
        /*049c*/ 	.word	0x000000ff
        /*04a0*/ 	.word	0x000000b0
        /*04a4*/ 	.short	0x0106
        /*04a6*/ 	.byte	0x05
	.zero		1


	//   ....[58]....
        /*04a8*/ 	.word	0x00002a00
        /*04ac*/ 	.word	0x000000ff
        /*04b0*/ 	.word	0x000000b0
        /*04b4*/ 	.short	0x010a
        /*04b6*/ 	.byte	0x05
	.zero		1


	//   ....[59]....
        /*04b8*/ 	.word	0x00002a90
        /*04bc*/ 	.word	0x000000ff
        /*04c0*/ 	.word	0x000000b0
        /*04c4*/ 	.short	0x0106
        /*04c6*/ 	.byte	0x04
	.zero		1


	//   ....[60]....
        /*04c8*/ 	.word	0x00002ad0
        /*04cc*/ 	.word	0x00000000
        /*04d0*/ 	.word	0x000000b0
        /*04d4*/ 	.short	0x010a
        /*04d6*/ 	.byte	0xff
	.zero		1


	//   ....[61]....
        /*04d8*/ 	.word	0x00002fb0
        /*04dc*/ 	.word	0x00000000
        /*04e0*/ 	.word	0x000000a0
        /*04e4*/ 	.short	0x010a
        /*04e6*/ 	.byte	0xff
	.zero		1


	//   ....[62]....
        /*04e8*/ 	.word	0x000030b0
        /*04ec*/ 	.word	0x00000003
        /*04f0*/ 	.word	0x00000000
        /*04f4*/ 	.short	0x0101
        /*04f6*/ 	.byte	0xff
	.zero		1


	//   ....[63]....
        /*04f8*/ 	.word	0x000030c0
        /*04fc*/ 	.word	0x000000ff
        /*0500*/ 	.word	0x00000000
        /*0504*/ 	.short	0x010a
        /*0506*/ 	.byte	0x04
	.zero		1


	//   ....[64]....
        /*0508*/ 	.word	0x000030e0
        /*050c*/ 	.word	0x000000ff
        /*0510*/ 	.word	0x000000e0
        /*0514*/ 	.short	0x010a
        /*0516*/ 	.byte	0x09
	.zero		1


	//   ....[65]....
        /*0518*/ 	.word	0x00003220
        /*051c*/ 	.word	0x000000ff
        /*0520*/ 	.word	0x00000000
        /*0524*/ 	.short	0x010a
        /*0526*/ 	.byte	0x07
	.zero		1


	//   ....[66]....
        /*0528*/ 	.word	0x00003350
        /*052c*/ 	.word	0x000000ff
        /*0530*/ 	.word	0x00000000
        /*0534*/ 	.short	0x010a
        /*0536*/ 	.byte	0x04
	.zero		1


	//   ....[67]....
        /*0538*/ 	.word	0x00003500
        /*053c*/ 	.word	0x000000ff
        /*0540*/ 	.word	0x00000000
        /*0544*/ 	.short	0x010a
        /*0546*/ 	.byte	0x05
	.zero		1


	//   ....[68]....
        /*0548*/ 	.word	0x00003590
        /*054c*/ 	.word	0x000000ff
        /*0550*/ 	.word	0x00000000
        /*0554*/ 	.short	0x010a
        /*0556*/ 	.byte	0x05
	.zero		1


	//   ....[69]....
        /*0558*/ 	.word	0x00003620
        /*055c*/ 	.word	0x000000ff
        /*0560*/ 	.word	0x00000000
        /*0564*/ 	.short	0x010a
        /*0566*/ 	.byte	0x05
	.zero		1


	//   ....[70]....
        /*0568*/ 	.word	0x000036b0
        /*056c*/ 	.word	0x000000ff
        /*0570*/ 	.word	0x00000000
        /*0574*/ 	.short	0x010a
        /*0576*/ 	.byte	0x07
	.zero		1


	//   ....[71]....
        /*0578*/ 	.word	0x00003b30
        /*057c*/ 	.word	0x00000000
        /*0580*/ 	.word	0x000000a0
        /*0584*/ 	.short	0x010a
        /*0586*/ 	.byte	0xff
	.zero		1


	//   ....[72]....
        /*0588*/ 	.word	0x00003bf0
        /*058c*/ 	.word	0x00000000
        /*0590*/ 	.word	0x00000000
        /*0594*/ 	.short	0x0101
        /*0596*/ 	.byte	0xff
	.zero		1


	//   ....[73]....
        /*0598*/ 	.word	0x00003f10
        /*059c*/ 	.word	0x000000ff
        /*05a0*/ 	.word	0x00000098
        /*05a4*/ 	.short	0x010a
        /*05a6*/ 	.byte	0x07
	.zero		1


	//   ....[74]....
        /*05a8*/ 	.word	0x00004100
        /*05ac*/ 	.word	0x000000ff
        /*05b0*/ 	.word	0x00000070
        /*05b4*/ 	.short	0x010a
        /*05b6*/ 	.byte	0x07
	.zero		1


	//   ....[75]....
        /*05b8*/ 	.word	0x00004270
        /*05bc*/ 	.word	0x000000ff
        /*05c0*/ 	.word	0x00000050
        /*05c4*/ 	.short	0x010b
        /*05c6*/ 	.byte	0x07
	.zero		1


	//   ....[76]....
        /*05c8*/ 	.word	0x00004280
        /*05cc*/ 	.word	0x000000ff
        /*05d0*/ 	.word	0x00000000
        /*05d4*/ 	.short	0x0101
        /*05d6*/ 	.byte	0x08
	.zero		1


	//   ....[77]....
        /*05d8*/ 	.word	0x00004290
        /*05dc*/ 	.word	0x000000ff
        /*05e0*/ 	.word	0x00000078
        /*05e4*/ 	.short	0x010a
        /*05e6*/ 	.byte	0x07
	.zero		1


	//   ....[78]....
        /*05e8*/ 	.word	0x000043e0
        /*05ec*/ 	.word	0x000000ff
        /*05f0*/ 	.word	0x00000058
        /*05f4*/ 	.short	0x010b
        /*05f6*/ 	.byte	0x07
	.zero		1


	//   ....[79]....
        /*05f8*/ 	.word	0x000043f0
        /*05fc*/ 	.word	0x000000ff
        /*0600*/ 	.word	0x00000000
        /*0604*/ 	.short	0x0101
        /*0606*/ 	.byte	0x08
	.zero		1


	//   ....[80]....
        /*0608*/ 	.word	0x00004400
        /*060c*/ 	.word	0x000000ff
        /*0610*/ 	.word	0x00000080
        /*0614*/ 	.short	0x010a
        /*0616*/ 	.byte	0x07
	.zero		1


	//   ....[81]....
        /*0618*/ 	.word	0x00004580
        /*061c*/ 	.word	0x000000ff
        /*0620*/ 	.word	0x00000060
        /*0624*/ 	.short	0x010b
        /*0626*/ 	.byte	0x07
	.zero		1


	//   ....[82]....
        /*0628*/ 	.word	0x000045c0
        /*062c*/ 	.word	0x000000ff
        /*0630*/ 	.word	0x00000000
        /*0634*/ 	.short	0x0101
        /*0636*/ 	.byte	0x08
	.zero		1


	//   ....[83]....
        /*0638*/ 	.word	0x00004600
        /*063c*/ 	.word	0x000000ff
        /*0640*/ 	.word	0x00000088
        /*0644*/ 	.short	0x010a
        /*0646*/ 	.byte	0x07
	.zero		1


	//   ....[84]....
        /*0648*/ 	.word	0x00004840
        /*064c*/ 	.word	0x000000ff
        /*0650*/ 	.word	0x00000068
        /*0654*/ 	.short	0x010b
        /*0656*/ 	.byte	0x07
	.zero		1


	//   ....[85]....
        /*0658*/ 	.word	0x00004860
        /*065c*/ 	.word	0x000000ff
        /*0660*/ 	.word	0x00000000
        /*0664*/ 	.short	0x0101
        /*0666*/ 	.byte	0x0d
	.zero		1


	//   ....[86]....
        /*0668*/ 	.word	0x00004890
        /*066c*/ 	.word	0x000000ff
        /*0670*/ 	.word	0x00000070
        /*0674*/ 	.short	0x010a
        /*0676*/ 	.byte	0x07
	.zero		1


	//   ....[87]....
        /*0678*/ 	.word	0x000048b0
        /*067c*/ 	.word	0x000000ff
        /*0680*/ 	.word	0x00000078
        /*0684*/ 	.short	0x010a
        /*0686*/ 	.byte	0x07
	.zero		1


	//   ....[88]....
        /*0688*/ 	.word	0x000048d0
        /*068c*/ 	.word	0x000000ff
        /*0690*/ 	.word	0x00000080
        /*0694*/ 	.short	0x010a
        /*0696*/ 	.byte	0x07
	.zero		1


	//   ....[89]....
        /*0698*/ 	.word	0x00004910
        /*069c*/ 	.word	0x00000000
        /*06a0*/ 	.word	0x00000088
        /*06a4*/ 	.short	0x010a
        /*06a6*/ 	.byte	0xff
	.zero		1


	//   ....[90]....
        /*06a8*/ 	.word	0x00004c50
        /*06ac*/ 	.word	0x00000000
        /*06b0*/ 	.word	0x000000a0
        /*06b4*/ 	.short	0x010a
        /*06b6*/ 	.byte	0xff
	.zero		1


	//   ....[91]....
        /*06b8*/ 	.word	0x00004d60
        /*06bc*/ 	.word	0x00000000
        /*06c0*/ 	.word	0x00000000
        /*06c4*/ 	.short	0x0101
        /*06c6*/ 	.byte	0xff
	.zero		1


	//   ....[92]....
        /*06c8*/ 	.word	0x00005780
        /*06cc*/ 	.word	0x00000002
        /*06d0*/ 	.word	0x00000050
        /*06d4*/ 	.short	0x010a
        /*06d6*/ 	.byte	0xff
	.zero		1


	//   ....[93]....
        /*06d8*/ 	.word	0x000057c0
        /*06dc*/ 	.word	0x00000071
        /*06e0*/ 	.word	0x000000c0
        /*06e4*/ 	.short	0x010a
        /*06e6*/ 	.byte	0xff
	.zero		1


	//   ....[94]....
        /*06e8*/ 	.word	0x00005900
        /*06ec*/ 	.word	0x00000002
        /*06f0*/ 	.word	0x00000050
        /*06f4*/ 	.short	0x010a
        /*06f6*/ 	.byte	0xff
	.zero		1


	//   ....[95]....
        /*06f8*/ 	.word	0x00005a20
        /*06fc*/ 	.word	0x00000000
        /*0700*/ 	.word	0x00000000
        /*0704*/ 	.short	0x0101
        /*0706*/ 	.byte	0xff
	.zero		1


	//   ....[96]....
        /*0708*/ 	.word	0x00005aa0
        /*070c*/ 	.word	0x00000071
        /*0710*/ 	.word	0x000000c0
        /*0714*/ 	.short	0x010a
        /*0716*/ 	.byte	0xff
	.zero		1


	//   ....[97]....
        /*0718*/ 	.word	0x000065f0
        /*071c*/ 	.word	0x00000000
        /*0720*/ 	.word	0x00000050
        /*0724*/ 	.short	0x010a
        /*0726*/ 	.byte	0xff
	.zero		1


	//   ....[98]....
        /*0728*/ 	.word	0x000066b0
        /*072c*/ 	.word	0x00000000
        /*0730*/ 	.word	0x00000050
        /*0734*/ 	.short	0x010a
        /*0736*/ 	.byte	0xff
	.zero		1


	//   ....[99]....
        /*0738*/ 	.word	0x000067e0
        /*073c*/ 	.word	0x00000000
        /*0740*/ 	.word	0x00000000
        /*0744*/ 	.short	0x0101
        /*0746*/ 	.byte	0xff
	.zero		1


	//   ....[100]....
        /*0748*/ 	.word	0x00007350
        /*074c*/ 	.word	0x00000000
        /*0750*/ 	.word	0x00000050
        /*0754*/ 	.short	0x010a
        /*0756*/ 	.byte	0xff
	.zero		1


	//   ....[101]....
        /*0758*/ 	.word	0x00007410
        /*075c*/ 	.word	0x00000000
        /*0760*/ 	.word	0x00000050
        /*0764*/ 	.short	0x010a
        /*0766*/ 	.byte	0xff
	.zero		1


	//   ....[102]....
        /*0768*/ 	.word	0x00007540
        /*076c*/ 	.word	0x00000000
        /*0770*/ 	.word	0x00000000
        /*0774*/ 	.short	0x0101
        /*0776*/ 	.byte	0xff
	.zero		1


	//   ....[103]....
        /*0778*/ 	.word	0x000080e0
        /*077c*/ 	.word	0x00000000
        /*0780*/ 	.word	0x00000050
        /*0784*/ 	.short	0x010a
        /*0786*/ 	.byte	0xff
	.zero		1


	//   ....[104]....
        /*0788*/ 	.word	0x000081a0
        /*078c*/ 	.word	0x00000000
        /*0790*/ 	.word	0x00000050
        /*0794*/ 	.short	0x010a
        /*0796*/ 	.byte	0xff
	.zero		1


	//   ....[105]....
        /*0798*/ 	.word	0x000082d0
        /*079c*/ 	.word	0x00000000
        /*07a0*/ 	.word	0x00000000
        /*07a4*/ 	.short	0x0101
        /*07a6*/ 	.byte	0xff
	.zero		1


	//   ....[106]....
        /*07a8*/ 	.word	0x00008710
        /*07ac*/ 	.word	0x000000ff
        /*07b0*/ 	.word	0x00000000
        /*07b4*/ 	.short	0x0101
        /*07b6*/ 	.byte	0x05
	.zero		1


	//   ....[107]....
        /*07b8*/ 	.word	0x00008f50
        /*07bc*/ 	.word	0x00000002
        /*07c0*/ 	.word	0x00000110
        /*07c4*/ 	.short	0x010a
        /*07c6*/ 	.byte	0xff
	.zero		1


	//   ....[108]....
        /*07c8*/ 	.word	0x00008fb0
        /*07cc*/ 	.word	0x00000002
        /*07d0*/ 	.word	0x00000028
        /*07d4*/ 	.short	0x010a
        /*07d6*/ 	.byte	0xff
	.zero		1


	//   ....[109]....
        /*07d8*/ 	.word	0x00009010
        /*07dc*/ 	.word	0x00000002
        /*07e0*/ 	.word	0x00000028
        /*07e4*/ 	.short	0x010a
        /*07e6*/ 	.byte	0xff
	.zero		1


	//   ....[110]....
        /*07e8*/ 	.word	0x00009060
        /*07ec*/ 	.word	0x00000002
        /*07f0*/ 	.word	0x000000a0
        /*07f4*/ 	.short	0x010a
        /*07f6*/ 	.byte	0xff
	.zero		1


	//   ....[111]....
        /*07f8*/ 	.word	0x000090c0
        /*07fc*/ 	.word	0x00000000
        /*0800*/ 	.word	0x00000000
        /*0804*/ 	.short	0x010a
        /*0806*/ 	.byte	0xff
	.zero		1


	//   ....[112]....
        /*0808*/ 	.word	0x00009120
        /*080c*/ 	.word	0x00000000
        /*0810*/ 	.word	0x00000000
        /*0814*/ 	.short	0x010a
        /*0816*/ 	.byte	0xff
	.zero		1


	//   ....[113]....
        /*0818*/ 	.word	0x00009180
        /*081c*/ 	.word	0x00000000
        /*0820*/ 	.word	0x00000000
        /*0824*/ 	.short	0x010a
        /*0826*/ 	.byte	0xff
	.zero		1


	//   ....[114]....
        /*0828*/ 	.word	0x000091e0
        /*082c*/ 	.word	0x00000000
        /*0830*/ 	.word	0x00000000
        /*0834*/ 	.short	0x010a
        /*0836*/ 	.byte	0xff
	.zero		1


	//   ....[115]....
        /*0838*/ 	.word	0x00009230
        /*083c*/ 	.word	0x00000000
        /*0840*/ 	.word	0x00000100
        /*0844*/ 	.short	0x010a
        /*0846*/ 	.byte	0xff
	.zero		1


	//   ....[116]....
        /*0848*/ 	.word	0x00009290
        /*084c*/ 	.word	0x00000000
        /*0850*/ 	.word	0x000000b0
        /*0854*/ 	.short	0x010a
        /*0856*/ 	.byte	0xff
	.zero		1


	//   ....[117]....
        /*0858*/ 	.word	0x000092e0
        /*085c*/ 	.word	0x00000000
        /*0860*/ 	.word	0x000000a0
        /*0864*/ 	.short	0x010a
        /*0866*/ 	.byte	0xff
	.zero		1


	//   ....[118]....
        /*0868*/ 	.word	0x00009340
        /*086c*/ 	.word	0x00000000
        /*0870*/ 	.word	0x000000b0
        /*0874*/ 	.short	0x010a
        /*0876*/ 	.byte	0xff
	.zero		1


	//   ....[119]....
        /*0878*/ 	.word	0x00009390
        /*087c*/ 	.word	0x00000000
        /*0880*/ 	.word	0x000000a0
        /*0884*/ 	.short	0x010a
        /*0886*/ 	.byte	0xff
	.zero		1


	//   ....[120]....
        /*0888*/ 	.word	0x000093f0
        /*088c*/ 	.word	0x00000002
        /*0890*/ 	.word	0x000000e0
        /*0894*/ 	.short	0x010a
        /*0896*/ 	.byte	0xff
	.zero		1


	//   ....[121]....
        /*0898*/ 	.word	0x00009450
        /*089c*/ 	.word	0x00000000
        /*08a0*/ 	.word	0x00000000
        /*08a4*/ 	.short	0x010a
        /*08a6*/ 	.byte	0xff
	.zero		1


	//   ....[122]....
        /*08a8*/ 	.word	0x000094b0
        /*08ac*/ 	.word	0x00000000
        /*08b0*/ 	.word	0x00000000
        /*08b4*/ 	.short	0x010a
        /*08b6*/ 	.byte	0xff
	.zero		1


	//   ....[123]....
        /*08b8*/ 	.word	0x00009510
        /*08bc*/ 	.word	0x00000000
        /*08c0*/ 	.word	0x00000000
        /*08c4*/ 	.short	0x010a
        /*08c6*/ 	.byte	0xff
	.zero		1


	//   ....[124]....
        /*08c8*/ 	.word	0x00009570
        /*08cc*/ 	.word	0x00000000
        /*08d0*/ 	.word	0x00000000
        /*08d4*/ 	.short	0x010a
        /*08d6*/ 	.byte	0xff
	.zero		1


	//   ....[125]....
        /*08d8*/ 	.word	0x000095d0
        /*08dc*/ 	.word	0x00000000
        /*08e0*/ 	.word	0x00000000
        /*08e4*/ 	.short	0x010a
        /*08e6*/ 	.byte	0xff
	.zero		1


	//   ....[126]....
        /*08e8*/ 	.word	0x00009620
        /*08ec*/ 	.word	0x00000000
        /*08f0*/ 	.word	0x000000a0
        /*08f4*/ 	.short	0x010a
        /*08f6*/ 	.byte	0xff
	.zero		1


	//   ....[127]....
        /*08f8*/ 	.word	0x00009680
        /*08fc*/ 	.word	0x00000000
        /*0900*/ 	.word	0x00000098
        /*0904*/ 	.short	0x010a
        /*0906*/ 	.byte	0xff
	.zero		1


	//   ....[128]....
        /*0908*/ 	.word	0x000096e0
        /*090c*/ 	.word	0x00000000
        /*0910*/ 	.word	0x00000070
        /*0914*/ 	.short	0x010a
        /*0916*/ 	.byte	0xff
	.zero		1


	//   ....[129]....
        /*0918*/ 	.word	0x00009740
        /*091c*/ 	.word	0x00000000
        /*0920*/ 	.word	0x00000078
        /*0924*/ 	.short	0x010a
        /*0926*/ 	.byte	0xff
	.zero		1


	//   ....[130]....
        /*0928*/ 	.word	0x000097a0
        /*092c*/ 	.word	0x00000000
        /*0930*/ 	.word	0x00000080
        /*0934*/ 	.short	0x010a
        /*0936*/ 	.byte	0xff
	.zero		1


	//   ....[131]....
        /*0938*/ 	.word	0x00009800
        /*093c*/ 	.word	0x00000000
        /*0940*/ 	.word	0x00000088
        /*0944*/ 	.short	0x010a
        /*0946*/ 	.byte	0xff
	.zero		1


	//   ....[132]....
        /*0948*/ 	.word	0x00009860
        /*094c*/ 	.word	0x00000000
        /*0950*/ 	.word	0x00000070
        /*0954*/ 	.short	0x010a
        /*0956*/ 	.byte	0xff
	.zero		1


	//   ....[133]....
        /*0958*/ 	.word	0x000098c0
        /*095c*/ 	.word	0x00000000
        /*0960*/ 	.word	0x00000078
        /*0964*/ 	.short	0x010a
        /*0966*/ 	.byte	0xff
	.zero		1


	//   ....[134]....
        /*0968*/ 	.word	0x00009920
        /*096c*/ 	.word	0x00000000
        /*0970*/ 	.word	0x00000080
        /*0974*/ 	.short	0x010a
        /*0976*/ 	.byte	0xff
	.zero		1


	//   ....[135]....
        /*0978*/ 	.word	0x00009970
        /*097c*/ 	.word	0x00000000
        /*0980*/ 	.word	0x000000a0
        /*0984*/ 	.short	0x010a
        /*0986*/ 	.byte	0xff
	.zero		1


	//   ....[136]....
        /*0988*/ 	.word	0x000099c0
        /*098c*/ 	.word	0x00000002
        /*0990*/ 	.word	0x00000050
        /*0994*/ 	.short	0x010a
        /*0996*/ 	.byte	0xff
	.zero		1


	//   ....[137]....
        /*0998*/ 	.word	0x00009a10
        /*099c*/ 	.word	0x00000071
        /*09a0*/ 	.word	0x000000c0
        /*09a4*/ 	.short	0x010a
        /*09a6*/ 	.byte	0xff
	.zero		1


	//   ....[138]....
        /*09a8*/ 	.word	0x00009a60
        /*09ac*/ 	.word	0x00000000
        /*09b0*/ 	.word	0x00000050
        /*09b4*/ 	.short	0x010a
        /*09b6*/ 	.byte	0xff
	.zero		1


	//   ....[139]....
        /*09b8*/ 	.word	0x00009ab0
        /*09bc*/ 	.word	0x00000000
        /*09c0*/ 	.word	0x00000050
        /*09c4*/ 	.short	0x010a
        /*09c6*/ 	.byte	0xff
	.zero		1


	//   ....[140]....
        /*09c8*/ 	.word	0x00009b00
        /*09cc*/ 	.word	0x00000000
        /*09d0*/ 	.word	0x00000050
        /*09d4*/ 	.short	0x010a
        /*09d6*/ 	.byte	0xff
	.zero		1


	//----- nvinfo : EIATTR_NUM_MBARRIERS
	.align		4
.L_48:
        /*09d8*/ 	.byte	0x03, 0x38
        /*09da*/ 	.short	0x0024


	//----- nvinfo : EIATTR_EXIT_INSTR_OFFSETS
	.align		4
        /*09dc*/ 	.byte	0x04, 0x1c
        /*09de*/ 	.short	(.L_50 - .L_49)


	//   ....[0]....
.L_49:
        /*09e0*/ 	.word	0x000025b0


	//   ....[1]....
        /*09e4*/ 	.word	0x00002aa0


	//   ....[2]....
        /*09e8*/ 	.word	0x00002b00


	//   ....[3]....
        /*09ec*/ 	.word	0x00003910


	//   ....[4]....
        /*09f0*/ 	.word	0x00004940


	//   ....[5]....
        /*09f4*/ 	.word	0x00004980


	//   ....[6]....
        /*09f8*/ 	.word	0x00008f40


	//----- nvinfo : EIATTR_MAX_THREADS
	.align		4
.L_50:
        /*09fc*/ 	.byte	0x04, 0x05
        /*09fe*/ 	.short	(.L_52 - .L_51)
.L_51:
        /*0a00*/ 	.word	0x00000100
        /*0a04*/ 	.word	0x00000001
        /*0a08*/ 	.word	0x00000001


	//----- nvinfo : EIATTR_CRS_STACK_SIZE
	.align		4
.L_52:
        /*0a0c*/ 	.byte	0x04, 0x1e
        /*0a0e*/ 	.short	(.L_54 - .L_53)
.L_53:
        /*0a10*/ 	.word	0x00000000


	//----- nvinfo : EIATTR_CBANK_PARAM_SIZE
	.align		4
.L_54:
        /*0a14*/ 	.byte	0x03, 0x19
        /*0a16*/ 	.short	0x0800


	//----- nvinfo : EIATTR_PARAM_CBANK
	.align		4
        /*0a18*/ 	.byte	0x04, 0x0a
        /*0a1a*/ 	.short	(.L_56 - .L_55)
	.align		4
.L_55:
        /*0a1c*/ 	.word	index@(.nv.constant0._ZN7cutlass13device_kernelINS_4gemm6kernel13GemmUniversalIN4cute5tupleIJiiiiEEENS1_10collective13CollectiveMmaINS1_35MainloopSm100TmaUmmaWarpSpecializedILi5ELi2ELi4ENS5_IJNS4_1CILi1EEESB_SB_EEEEENS5_IJNSA_ILi64EEENSA_ILi256EEENSA_ILi32EEEEEENS_12float_e5m2_tENS5_IJlSB_lEEESI_SJ_NS4_8TiledMMAINS4_8MMA_AtomIJNS4_10MMA_TraitsINS4_19SM100_MMA_F8F6F4_SSEJSI_SI_fSE_SF_NS4_17integral_constantINS4_4UMMA5MajorELSQ_0EEESR_NSO_INSP_7ScaleInELSS_0EEEST_EEEEEENS4_6LayoutISC_NS5_IJNSA_ILi0EEESX_SX_EEEEENS5_IJNS4_10UnderscoreES10_S10_EEEEENS4_13SM90_TMA_LOADENS4_14ComposedLayoutINS4_7SwizzleILi1ELi4ELi3EEENS4_18smem_ptr_flag_bitsILi8EEENSW_INS5_IJNSA_ILi8EEESG_EEENS5_IJSG_SB_EEEEEEEvNS4_8identityES13_S1D_vS1E_EENS_8epilogue10collective18CollectiveEpilogueINS1G_23Sm100TmaWarpSpecializedILi4ELi2ELi32ELb0ELb0EEEJSH_NS5_IJNSW_ISE_SB_EES1L_EEESI_SJ_SI_SJ_NS1G_6fusion15FusionCallbacksIS1K_NS1N_17LinearCombinationISI_fSI_fLNS_15FloatRoundStyleE2EEESH_S1M_JEEENS4_5SM1004TMEM4LOAD26SM100_TMEM_LOAD_16dp32b32xES13_NS14_INS15_ILi2ELi4ELi3EEES18_NSW_INS5_IJS19_SE_EEENS5_IJSE_SB_EEEEEEENS4_39AutoVectorizingCopyWithAssumedAlignmentILi128EEENS4_14SM90_TMA_STOREES21_S23_S23_EEEvvEEEEvNT_6ParamsE)
        /*0a20*/ 	.short	0x0380
        /*0a22*/ 	.short	0x0800


	//----- nvinfo : EIATTR_SW_WAR
	.align		4
.L_56:
        /*0a24*/ 	.byte	0x04, 0x36
        /*0a26*/ 	.short	(.L_58 - .L_57)
.L_57:
        /*0a28*/ 	.word	0x00000008
.L_58:


//--------------------- .nv.callgraph             --------------------------
	.section	.nv.callgraph,"",@"SHT_CUDA_CALLGRAPH"
	.align	4
	.sectionentsize	8
	.align		4
        /*0000*/ 	.word	0x00000000
	.align		4
        /*0004*/ 	.word	0xffffffff
	.align		4
        /*0008*/ 	.word	index@(_ZN7cutlass13device_kernelINS_4gemm6kernel13GemmUniversalIN4cute5tupleIJiiiiEEENS1_10collective13CollectiveMmaINS1_35MainloopSm100TmaUmmaWarpSpecializedILi5ELi2ELi4ENS5_IJNS4_1CILi1EEESB_SB_EEEEENS5_IJNSA_ILi64EEENSA_ILi256EEENSA_ILi32EEEEEENS_12float_e5m2_tENS5_IJlSB_lEEESI_SJ_NS4_8TiledMMAINS4_8MMA_AtomIJNS4_10MMA_TraitsINS4_19SM100_MMA_F8F6F4_SSEJSI_SI_fSE_SF_NS4_17integral_constantINS4_4UMMA5MajorELSQ_0EEESR_NSO_INSP_7ScaleInELSS_0EEEST_EEEEEENS4_6LayoutISC_NS5_IJNSA_ILi0EEESX_SX_EEEEENS5_IJNS4_10UnderscoreES10_S10_EEEEENS4_13SM90_TMA_LOADENS4_14ComposedLayoutINS4_7SwizzleILi1ELi4ELi3EEENS4_18smem_ptr_flag_bitsILi8EEENSW_INS5_IJNSA_ILi8EEESG_EEENS5_IJSG_SB_EEEEEEEvNS4_8identityES13_S1D_vS1E_EENS_8epilogue10collective18CollectiveEpilogueINS1G_23Sm100TmaWarpSpecializedILi4ELi2ELi32ELb0ELb0EEEJSH_NS5_IJNSW_ISE_SB_EES1L_EEESI_SJ_SI_SJ_NS1G_6fusion15FusionCallbacksIS1K_NS1N_17LinearCombinationISI_fSI_fLNS_15FloatRoundStyleE2EEESH_S1M_JEEENS4_5SM1004TMEM4LOAD26SM100_TMEM_LOAD_16dp32b32xES13_NS14_INS15_ILi2ELi4ELi3EEES18_NSW_INS5_IJS19_SE_EEENS5_IJSE_SB_EEEEEEENS4_39AutoVectorizingCopyWithAssumedAlignmentILi128EEENS4_14SM90_TMA_STOREES21_S23_S23_EEEvvEEEEvNT_6ParamsE)
	.align		4
        /*000c*/ 	.word	index@(__assertfail)
	.align		4
        /*0010*/ 	.word	0x00000000
	.align		4
        /*0014*/ 	.word	0xfffffffe
	.align		4
        /*0018*/ 	.word	0x00000000
	.align		4
        /*001c*/ 	.word	0xfffffffd
	.align		4
        /*0020*/ 	.word	0x00000000
	.align		4
        /*0024*/ 	.word	0xfffffffc


//--------------------- .nv.constant4             --------------------------
	.section	.nv.constant4,"a",@progbits
	.align	8
	.align		8
.nv.constant4:
        /*0000*/ 	.dword	__assertfail
	.align		8
        /*0008*/ 	.dword	__unnamed_1
	.align		8
        /*0010*/ 	.dword	__unnamed_2
	.align		8
        /*0018*/ 	.dword	__unnamed_3
	.align		8
        /*0020*/ 	.dword	_ZN39_INTERNAL_c85feacc_4_k_cu_703f8161_97164cuda3std3__45__cpo5beginE
	.align		8
        /*0028*/ 	.dword	_ZN39_INTERNAL_c85feacc_4_k_cu_703f8161_97164cuda3std3__45__cpo3endE
	.align		8
        /*0030*/ 	.dword	_ZN39_INTERNAL_c85feacc_4_k_cu_703f8161_97164cuda3std3__45__cpo6cbeginE
	.align		8
        /*0038*/ 	.dword	_ZN39_INTERNAL_c85feacc_4_k_cu_703f8161_97164cuda3std3__45__cpo4cendE
	.align		8
        /*0040*/ 	.dword	_ZN39_INTERNAL_c85feacc_4_k_cu_703f8161_97164cuda3std3__441_GLOBAL__N__c85feacc_4_k_cu_703f8161_97166ignoreE
	.align		8
        /*0048*/ 	.dword	_ZN39_INTERNAL_c85feacc_4_k_cu_703f8161_97164cuda3std3__419piecewise_constructE
	.align		8
        /*0050*/ 	.dword	_ZN39_INTERNAL_c85feacc_4_k_cu_703f8161_97164cuda3std3__48in_placeE
	.align		8
        /*0058*/ 	.dword	_ZN39_INTERNAL_c85feacc_4_k_cu_703f8161_97164cuda3std6ranges3__45__cpo4swapE
	.align		8
        /*0060*/ 	.dword	_ZN39_INTERNAL_c85feacc_4_k_cu_703f8161_97164cuda3std6ranges3__45__cpo9iter_moveE
	.align		8
        /*0068*/ 	.dword	_ZN39_INTERNAL_c85feacc_4_k_cu_703f8161_97164cute7productE
	.align		8
        /*0070*/ 	.dword	_ZN39_INTERNAL_c85feacc_4_k_cu_703f8161_97164cute1_E
	.align		8
        /*0078*/ 	.dword	$str$25
	.align		8
        /*0080*/ 	.dword	$str$26
	.align		8
        /*0088*/ 	.dword	$str$27
	.align		8
        /*0090*/ 	.dword	$str$28


//--------------------- .text._ZN7cutlass13device_kernelINS_4gemm6kernel13GemmUniversalIN4cute5tupleIJiiiiEEENS1_10collective13CollectiveMmaINS1_35MainloopSm100TmaUmmaWarpSpecializedILi5ELi2ELi4ENS5_IJNS4_1CILi1EEESB_SB_EEEEENS5_IJNSA_ILi64EEENSA_ILi256EEENSA_ILi32EEEEEENS_12float_e5m2_tENS5_IJlSB_lEEESI_SJ_NS4_8TiledMMAINS4_8MMA_AtomIJNS4_10MMA_TraitsINS4_19SM100_MMA_F8F6F4_SSEJSI_SI_fSE_SF_NS4_17integral_constantINS4_4UMMA5MajorELSQ_0EEESR_NSO_INSP_7ScaleInELSS_0EEEST_EEEEEENS4_6LayoutISC_NS5_IJNSA_ILi0EEESX_SX_EEEEENS5_IJNS4_10UnderscoreES10_S10_EEEEENS4_13SM90_TMA_LOADENS4_14ComposedLayoutINS4_7SwizzleILi1ELi4ELi3EEENS4_18smem_ptr_flag_bitsILi8EEENSW_INS5_IJNSA_ILi8EEESG_EEENS5_IJSG_SB_EEEEEEEvNS4_8identityES13_S1D_vS1E_EENS_8epilogue10collective18CollectiveEpilogueINS1G_23Sm100TmaWarpSpecializedILi4ELi2ELi32ELb0ELb0EEEJSH_NS5_IJNSW_ISE_SB_EES1L_EEESI_SJ_SI_SJ_NS1G_6fusion15FusionCallbacksIS1K_NS1N_17LinearCombinationISI_fSI_fLNS_15FloatRoundStyleE2EEESH_S1M_JEEENS4_5SM1004TMEM4LOAD26SM100_TMEM_LOAD_16dp32b32xES13_NS14_INS15_ILi2ELi4ELi3EEES18_NSW_INS5_IJS19_SE_EEENS5_IJSE_SB_EEEEEEENS4_39AutoVectorizingCopyWithAssumedAlignmentILi128EEENS4_14SM90_TMA_STOREES21_S23_S23_EEEvvEEEEvNT_6ParamsE --------------------------
	.section	.text._ZN7cutlass13device_kernelINS_4gemm6kernel13GemmUniversalIN4cute5tupleIJiiiiEEENS1_10collective13CollectiveMmaINS1_35MainloopSm100TmaUmmaWarpSpecializedILi5ELi2ELi4ENS5_IJNS4_1CILi1EEESB_SB_EEEEENS5_IJNSA_ILi64EEENSA_ILi256EEENSA_ILi32EEEEEENS_12float_e5m2_tENS5_IJlSB_lEEESI_SJ_NS4_8TiledMMAINS4_8MMA_AtomIJNS4_10MMA_TraitsINS4_19SM100_MMA_F8F6F4_SSEJSI_SI_fSE_SF_NS4_17integral_constantINS4_4UMMA5MajorELSQ_0EEESR_NSO_INSP_7ScaleInELSS_0EEEST_EEEEEENS4_6LayoutISC_NS5_IJNSA_ILi0EEESX_SX_EEEEENS5_IJNS4_10UnderscoreES10_S10_EEEEENS4_13SM90_TMA_LOADENS4_14ComposedLayoutINS4_7SwizzleILi1ELi4ELi3EEENS4_18smem_ptr_flag_bitsILi8EEENSW_INS5_IJNSA_ILi8EEESG_EEENS5_IJSG_SB_EEEEEEEvNS4_8identityES13_S1D_vS1E_EENS_8epilogue10collective18CollectiveEpilogueINS1G_23Sm100TmaWarpSpecializedILi4ELi2ELi32ELb0ELb0EEEJSH_NS5_IJNSW_ISE_SB_EES1L_EEESI_SJ_SI_SJ_NS1G_6fusion15FusionCallbacksIS1K_NS1N_17LinearCombinationISI_fSI_fLNS_15FloatRoundStyleE2EEESH_S1M_JEEENS4_5SM1004TMEM4LOAD26SM100_TMEM_LOAD_16dp32b32xES13_NS14_INS15_ILi2ELi4ELi3EEES18_NSW_INS5_IJS19_SE_EEENS5_IJSE_SB_EEEEEEENS4_39AutoVectorizingCopyWithAssumedAlignmentILi128EEENS4_14SM90_TMA_STOREES21_S23_S23_EEEvvEEEEvNT_6ParamsE,"ax",@progbits
	.align	128
.text._ZN7cutlass13device_kernelINS_4gemm6kernel13GemmUniversalIN4cute5tupleIJiiiiEEENS1_10collective13CollectiveMmaINS1_35MainloopSm100TmaUmmaWarpSpecializedILi5ELi2ELi4ENS5_IJNS4_1CILi1EEESB_SB_EEEEENS5_IJNSA_ILi64EEENSA_ILi256EEENSA_ILi32EEEEEENS_12float_e5m2_tENS5_IJlSB_lEEESI_SJ_NS4_8TiledMMAINS4_8MMA_AtomIJNS4_10MMA_TraitsINS4_19SM100_MMA_F8F6F4_SSEJSI_SI_fSE_SF_NS4_17integral_constantINS4_4UMMA5MajorELSQ_0EEESR_NSO_INSP_7ScaleInELSS_0EEEST_EEEEEENS4_6LayoutISC_NS5_IJNSA_ILi0EEESX_SX_EEEEENS5_IJNS4_10UnderscoreES10_S10_EEEEENS4_13SM90_TMA_LOADENS4_14ComposedLayoutINS4_7SwizzleILi1ELi4ELi3EEENS4_18smem_ptr_flag_bitsILi8EEENSW_INS5_IJNSA_ILi8EEESG_EEENS5_IJSG_SB_EEEEEEEvNS4_8identityES13_S1D_vS1E_EENS_8epilogue10collective18CollectiveEpilogueINS1G_23Sm100TmaWarpSpecializedILi4ELi2ELi32ELb0ELb0EEEJSH_NS5_IJNSW_ISE_SB_EES1L_EEESI_SJ_SI_SJ_NS1G_6fusion15FusionCallbacksIS1K_NS1N_17LinearCombinationISI_fSI_fLNS_15FloatRoundStyleE2EEESH_S1M_JEEENS4_5SM1004TMEM4LOAD26SM100_TMEM_LOAD_16dp32b32xES13_NS14_INS15_ILi2ELi4ELi3EEES18_NSW_INS5_IJS19_SE_EEENS5_IJSE_SB_EEEEEEENS4_39AutoVectorizingCopyWithAssumedAlignmentILi128EEENS4_14SM90_TMA_STOREES21_S23_S23_EEEvvEEEEvNT_6ParamsE:
        .type           _ZN7cutlass13device_kernelINS_4gemm6kernel13GemmUniversalIN4cute5tupleIJiiiiEEENS1_10collective13CollectiveMmaINS1_35MainloopSm100TmaUmmaWarpSpecializedILi5ELi2ELi4ENS5_IJNS4_1CILi1EEESB_SB_EEEEENS5_IJNSA_ILi64EEENSA_ILi256EEENSA_ILi32EEEEEENS_12float_e5m2_tENS5_IJlSB_lEEESI_SJ_NS4_8TiledMMAINS4_8MMA_AtomIJNS4_10MMA_TraitsINS4_19SM100_MMA_F8F6F4_SSEJSI_SI_fSE_SF_NS4_17integral_constantINS4_4UMMA5MajorELSQ_0EEESR_NSO_INSP_7ScaleInELSS_0EEEST_EEEEEENS4_6LayoutISC_NS5_IJNSA_ILi0EEESX_SX_EEEEENS5_IJNS4_10UnderscoreES10_S10_EEEEENS4_13SM90_TMA_LOADENS4_14ComposedLayoutINS4_7SwizzleILi1ELi4ELi3EEENS4_18smem_ptr_flag_bitsILi8EEENSW_INS5_IJNSA_ILi8EEESG_EEENS5_IJSG_SB_EEEEEEEvNS4_8identityES13_S1D_vS1E_EENS_8epilogue10collective18CollectiveEpilogueINS1G_23Sm100TmaWarpSpecializedILi4ELi2ELi32ELb0ELb0EEEJSH_NS5_IJNSW_ISE_SB_EES1L_EEESI_SJ_SI_SJ_NS1G_6fusion15FusionCallbacksIS1K_NS1N_17LinearCombinationISI_fSI_fLNS_15FloatRoundStyleE2EEESH_S1M_JEEENS4_5SM1004TMEM4LOAD26SM100_TMEM_LOAD_16dp32b32xES13_NS14_INS15_ILi2ELi4ELi3EEES18_NSW_INS5_IJS19_SE_EEENS5_IJSE_SB_EEEEEEENS4_39AutoVectorizingCopyWithAssumedAlignmentILi128EEENS4_14SM90_TMA_STOREES21_S23_S23_EEEvvEEEEvNT_6ParamsE,@function
        .size           _ZN7cutlass13device_kernelINS_4gemm6kernel13GemmUniversalIN4cute5tupleIJiiiiEEENS1_10collective13CollectiveMmaINS1_35MainloopSm100TmaUmmaWarpSpecializedILi5ELi2ELi4ENS5_IJNS4_1CILi1EEESB_SB_EEEEENS5_IJNSA_ILi64EEENSA_ILi256EEENSA_ILi32EEEEEENS_12float_e5m2_tENS5_IJlSB_lEEESI_SJ_NS4_8TiledMMAINS4_8MMA_AtomIJNS4_10MMA_TraitsINS4_19SM100_MMA_F8F6F4_SSEJSI_SI_fSE_SF_NS4_17integral_constantINS4_4UMMA5MajorELSQ_0EEESR_NSO_INSP_7ScaleInELSS_0EEEST_EEEEEENS4_6LayoutISC_NS5_IJNSA_ILi0EEESX_SX_EEEEENS5_IJNS4_10UnderscoreES10_S10_EEEEENS4_13SM90_TMA_LOADENS4_14ComposedLayoutINS4_7SwizzleILi1ELi4ELi3EEENS4_18smem_ptr_flag_bitsILi8EEENSW_INS5_IJNSA_ILi8EEESG_EEENS5_IJSG_SB_EEEEEEEvNS4_8identityES13_S1D_vS1E_EENS_8epilogue10collective18CollectiveEpilogueINS1G_23Sm100TmaWarpSpecializedILi4ELi2ELi32ELb0ELb0EEEJSH_NS5_IJNSW_ISE_SB_EES1L_EEESI_SJ_SI_SJ_NS1G_6fusion15FusionCallbacksIS1K_NS1N_17LinearCombinationISI_fSI_fLNS_15FloatRoundStyleE2EEESH_S1M_JEEENS4_5SM1004TMEM4LOAD26SM100_TMEM_LOAD_16dp32b32xES13_NS14_INS15_ILi2ELi4ELi3EEES18_NSW_INS5_IJS19_SE_EEENS5_IJSE_SB_EEEEEEENS4_39AutoVectorizingCopyWithAssumedAlignmentILi128EEENS4_14SM90_TMA_STOREES21_S23_S23_EEEvvEEEEvNT_6ParamsE,(.L_x_173 - _ZN7cutlass13device_kernelINS_4gemm6kernel13GemmUniversalIN4cute5tupleIJiiiiEEENS1_10collective13CollectiveMmaINS1_35MainloopSm100TmaUmmaWarpSpecializedILi5ELi2ELi4ENS5_IJNS4_1CILi1EEESB_SB_EEEEENS5_IJNSA_ILi64EEENSA_ILi256EEENSA_ILi32EEEEEENS_12float_e5m2_tENS5_IJlSB_lEEESI_SJ_NS4_8TiledMMAINS4_8MMA_AtomIJNS4_10MMA_TraitsINS4_19SM100_MMA_F8F6F4_SSEJSI_SI_fSE_SF_NS4_17integral_constantINS4_4UMMA5MajorELSQ_0EEESR_NSO_INSP_7ScaleInELSS_0EEEST_EEEEEENS4_6LayoutISC_NS5_IJNSA_ILi0EEESX_SX_EEEEENS5_IJNS4_10UnderscoreES10_S10_EEEEENS4_13SM90_TMA_LOADENS4_14ComposedLayoutINS4_7SwizzleILi1ELi4ELi3EEENS4_18smem_ptr_flag_bitsILi8EEENSW_INS5_IJNSA_ILi8EEESG_EEENS5_IJSG_SB_EEEEEEEvNS4_8identityES13_S1D_vS1E_EENS_8epilogue10collective18CollectiveEpilogueINS1G_23Sm100TmaWarpSpecializedILi4ELi2ELi32ELb0ELb0EEEJSH_NS5_IJNSW_ISE_SB_EES1L_EEESI_SJ_SI_SJ_NS1G_6fusion15FusionCallbacksIS1K_NS1N_17LinearCombinationISI_fSI_fLNS_15FloatRoundStyleE2EEESH_S1M_JEEENS4_5SM1004TMEM4LOAD26SM100_TMEM_LOAD_16dp32b32xES13_NS14_INS15_ILi2ELi4ELi3EEES18_NSW_INS5_IJS19_SE_EEENS5_IJSE_SB_EEEEEEENS4_39AutoVectorizingCopyWithAssumedAlignmentILi128EEENS4_14SM90_TMA_STOREES21_S23_S23_EEEvvEEEEvNT_6ParamsE)
        .other          _ZN7cutlass13device_kernelINS_4gemm6kernel13GemmUniversalIN4cute5tupleIJiiiiEEENS1_10collective13CollectiveMmaINS1_35MainloopSm100TmaUmmaWarpSpecializedILi5ELi2ELi4ENS5_IJNS4_1CILi1EEESB_SB_EEEEENS5_IJNSA_ILi64EEENSA_ILi256EEENSA_ILi32EEEEEENS_12float_e5m2_tENS5_IJlSB_lEEESI_SJ_NS4_8TiledMMAINS4_8MMA_AtomIJNS4_10MMA_TraitsINS4_19SM100_MMA_F8F6F4_SSEJSI_SI_fSE_SF_NS4_17integral_constantINS4_4UMMA5MajorELSQ_0EEESR_NSO_INSP_7ScaleInELSS_0EEEST_EEEEEENS4_6LayoutISC_NS5_IJNSA_ILi0EEESX_SX_EEEEENS5_IJNS4_10UnderscoreES10_S10_EEEEENS4_13SM90_TMA_LOADENS4_14ComposedLayoutINS4_7SwizzleILi1ELi4ELi3EEENS4_18smem_ptr_flag_bitsILi8EEENSW_INS5_IJNSA_ILi8EEESG_EEENS5_IJSG_SB_EEEEEEEvNS4_8identityES13_S1D_vS1E_EENS_8epilogue10collective18CollectiveEpilogueINS1G_23Sm100TmaWarpSpecializedILi4ELi2ELi32ELb0ELb0EEEJSH_NS5_IJNSW_ISE_SB_EES1L_EEESI_SJ_SI_SJ_NS1G_6fusion15FusionCallbacksIS1K_NS1N_17LinearCombinationISI_fSI_fLNS_15FloatRoundStyleE2EEESH_S1M_JEEENS4_5SM1004TMEM4LOAD26SM100_TMEM_LOAD_16dp32b32xES13_NS14_INS15_ILi2ELi4ELi3EEES18_NSW_INS5_IJS19_SE_EEENS5_IJSE_SB_EEEEEEENS4_39AutoVectorizingCopyWithAssumedAlignmentILi128EEENS4_14SM90_TMA_STOREES21_S23_S23_EEEvvEEEEvNT_6ParamsE,@"STO_CUDA_ENTRY STV_DEFAULT"
_ZN7cutlass13device_kernelINS_4gemm6kernel13GemmUniversalIN4cute5tupleIJiiiiEEENS1_10collective13CollectiveMmaINS1_35MainloopSm100TmaUmmaWarpSpecializedILi5ELi2ELi4ENS5_IJNS4_1CILi1EEESB_SB_EEEEENS5_IJNSA_ILi64EEENSA_ILi256EEENSA_ILi32EEEEEENS_12float_e5m2_tENS5_IJlSB_lEEESI_SJ_NS4_8TiledMMAINS4_8MMA_AtomIJNS4_10MMA_TraitsINS4_19SM100_MMA_F8F6F4_SSEJSI_SI_fSE_SF_NS4_17integral_constantINS4_4UMMA5MajorELSQ_0EEESR_NSO_INSP_7ScaleInELSS_0EEEST_EEEEEENS4_6LayoutISC_NS5_IJNSA_ILi0EEESX_SX_EEEEENS5_IJNS4_10UnderscoreES10_S10_EEEEENS4_13SM90_TMA_LOADENS4_14ComposedLayoutINS4_7SwizzleILi1ELi4ELi3EEENS4_18smem_ptr_flag_bitsILi8EEENSW_INS5_IJNSA_ILi8EEESG_EEENS5_IJSG_SB_EEEEEEEvNS4_8identityES13_S1D_vS1E_EENS_8epilogue10collective18CollectiveEpilogueINS1G_23Sm100TmaWarpSpecializedILi4ELi2ELi32ELb0ELb0EEEJSH_NS5_IJNSW_ISE_SB_EES1L_EEESI_SJ_SI_SJ_NS1G_6fusion15FusionCallbacksIS1K_NS1N_17LinearCombinationISI_fSI_fLNS_15FloatRoundStyleE2EEESH_S1M_JEEENS4_5SM1004TMEM4LOAD26SM100_TMEM_LOAD_16dp32b32xES13_NS14_INS15_ILi2ELi4ELi3EEES18_NSW_INS5_IJS19_SE_EEENS5_IJSE_SB_EEEEEEENS4_39AutoVectorizingCopyWithAssumedAlignmentILi128EEENS4_14SM90_TMA_STOREES21_S23_S23_EEEvvEEEEvNT_6ParamsE:
[----:B------:R-:W1:Y:S01]  /*0000*/  LDC R1, c[0x0][0x37c] ;  /* 0x0000df00ff017b82 */ /* 0x000e620000000800 */
[----:B------:R-:W2:Y:S01]  /*0010*/  S2R R108, SR_TID.X ;  /* 0x00000000006c7919 */ /* 0x000ea20000002100 */
[----:B------:R-:W3:Y:S01]  /*0020*/  LDCU.64 UR4, c[0x0][0x890] ;  /* 0x00011200ff0477ac */ /* 0x000ee20008000a00 */
[----:B------:R-:W-:Y:S02]  /*0030*/  PRMT R96, RZ, 0x7610, R96 ;  /* 0x00007610ff607816 */ /* 0x000fe40000000060 */
[----:B------:R-:W-:Y:S01]  /*0040*/  ELECT P5, URZ, PT ;  /* 0x0000000000ff782f */ /* 0x000fe200038a0000 */
[----:B------:R-:W4:Y:S01]  /*0050*/  LDCU.64 UR46, c[0x0][0x358] ;  /* 0x00006b00ff2e77ac */ /* 0x000f220008000a00 */
[----:B---3--:R-:W-:-:S04]  /*0060*/  UISETP.NE.U32.AND UP0, UPT, UR4, URZ, UPT ;  /* 0x000000ff0400728c */ /* 0x008fc8000bf05070 */
[----:B------:R-:W-:Y:S01]  /*0070*/  UISETP.NE.AND.EX UP0, UPT, UR5, URZ, UPT, UP0 ;  /* 0x000000ff0500728c */ /* 0x000fe2000bf05300 */
[----:B--2---:R-:W-:-:S05]  /*0080*/  SHF.R.U32.HI R101, RZ, 0x5, R108 ;  /* 0x00000005ff657819 */ /* 0x004fca000001166c */
[----:B------:R-:W2:Y:S02]  /*0090*/  SHFL.IDX PT, R0, R101, RZ, 0x1f ;  /* 0x00001fff65007589 */ /* 0x000ea400000e0000 */
[----:B--2---:R-:W-:Y:S01]  /*00a0*/  R2UR UR8, R0 ;  /* 0x00000000000872ca */ /* 0x004fe200000e0000 */
[----:B-1--4-:R-:W-:-:S14]  /*00b0*/  BRA.U UP0, `(.L_x_0) ;  /* 0x00000001002c7547 */ /* 0x012fdc000b800000 */
[----:B------:R-:W1:Y:S02]  /*00c0*/  LDCU.64 UR6, c[0x0][0x888] ;  /* 0x00011100ff0677ac */ /* 0x000e640008000a00 */
[----:B-1----:R-:W-:-:S04]  /*00d0*/  UISETP.NE.U32.AND UP0, UPT, UR6, URZ, UPT ;  /* 0x000000ff0600728c */ /* 0x002fc8000bf05070 */
[----:B------:R-:W-:-:S09]  /*00e0*/  UISETP.NE.AND.EX UP0, UPT, UR7, URZ, UPT, UP0 ;  /* 0x000000ff0700728c */ /* 0x000fd2000bf05300 */
[----:B------:R-:W-:Y:S05]  /*00f0*/  BRA.U !UP0, `(.L_x_1) ;  /* 0x0000000108107547 */ /* 0x000fea000b800000 */
[----:B------:R-:W1:Y:S02]  /*0100*/  LDC.64 R2, c[0x0][0x888] ;  /* 0x00022200ff027b82 */ /* 0x000e640000000a00 */
[----:B-1----:R1:W5:Y:S01]  /*0110*/  LDG.E R49, desc[UR46][R2.64] ;  /* 0x0000002e02317981 */ /* 0x002362000c1e1900 */
[----:B------:R-:W-:Y:S01]  /*0120*/  HFMA2 R96, -RZ, RZ, 0, 5.9604644775390625e-08 ;  /* 0x00000001ff607431 */ /* 0x000fe200000001ff */
[----:B------:R-:W-:Y:S05]  /*0130*/  BRA `(.L_x_0) ;  /* 0x00000000000c7947 */ /* 0x000fea0003800000 */
.L_x_1:
[----:B------:R-:W1:Y:S01]  /*0140*/  LDCU UR6, c[0x0][0x880] ;  /* 0x00011000ff0677ac */ /* 0x000e620008000800 */
[----:B------:R-:W-:Y:S01]  /*0150*/  HFMA2 R96, -RZ, RZ, 0, 5.9604644775390625e-08 ;  /* 0x00000001ff607431 */ /* 0x000fe200000001ff */
[----:B-1----:R-:W-:-:S07]  /*0160*/  MOV R49, UR6 ;  /* 0x0000000600317c02 */ /* 0x002fce0008000f00 */
.L_x_0:
[----:B------:R-:W2:Y:S02]  /*0170*/  LDCU.64 UR6, c[0x0][0x8b0] ;  /* 0x00011600ff0677ac */ /* 0x000ea40008000a00 */
[----:B--2---:R-:W-:-:S04]  /*0180*/  UISETP.NE.U32.AND UP0, UPT, UR6, URZ, UPT ;  /* 0x000000ff0600728c */ /* 0x004fc8000bf05070 */
[----:B------:R-:W-:-:S09]  /*0190*/  UISETP.NE.AND.EX UP0, UPT, UR7, URZ, UPT, UP0 ;  /* 0x000000ff0700728c */ /* 0x000fd2000bf05300 */
[----:B------:R-:W-:Y:S05]  /*01a0*/  BRA.U UP0, `(.L_x_2) ;  /* 0x0000000100247547 */ /* 0x000fea000b800000 */
[----:B------:R-:W2:Y:S02]  /*01b0*/  LDCU.64 UR6, c[0x0][0x8a8] ;  /* 0x00011500ff0677ac */ /* 0x000ea40008000a00 */
[----:B--2---:R-:W-:-:S04]  /*01c0*/  UISETP.NE.U32.AND UP0, UPT, UR6, URZ, UPT ;  /* 0x000000ff0600728c */ /* 0x004fc8000bf05070 */
[----:B------:R-:W-:-:S09]  /*01d0*/  UISETP.NE.AND.EX UP0, UPT, UR7, URZ, UPT, UP0 ;  /* 0x000000ff0700728c */ /* 0x000fd2000bf05300 */
[----:B------:R-:W-:Y:S05]  /*01e0*/  BRA.U !UP0, `(.L_x_3) ;  /* 0x00000001080c7547 */ /* 0x000fea000b800000 */
[----:B-1----:R-:W1:Y:S02]  /*01f0*/  LDC.64 R2, c[0x0][0x8a8] ;  /* 0x00022a00ff027b82 */ /* 0x002e640000000a00 */
[----:B-1----:R2:W5:Y:S01]  /*0200*/  LDG.E R47, desc[UR46][R2.64] ;  /* 0x0000002e022f7981 */ /* 0x002562000c1e1900 */
[----:B------:R-:W-:Y:S05]  /*0210*/  BRA `(.L_x_2) ;  /* 0x0000000000087947 */ /* 0x000fea0003800000 */
.L_x_3:
[----:B------:R-:W2:Y:S02]  /*0220*/  LDCU UR6, c[0x0][0x8a0] ;  /* 0x00011400ff0677ac */ /* 0x000ea40008000800 */
[----:B--2---:R-:W-:Y:S02]  /*0230*/  MOV R47, UR6 ;  /* 0x00000006002f7c02 */ /* 0x004fe40008000f00 */
.L_x_2:
[----:B------:R-:W-:Y:S01]  /*0240*/  IMAD.U32 R0, RZ, RZ, UR8 ;  /* 0x00000008ff007e24 */ /* 0x000fe2000f8e00ff */
[----:B------:R-:W-:Y:S04]  /*0250*/  BSSY.RECONVERGENT B0, `(.L_x_4) ;  /* 0x000000c000007945 */ /* 0x000fe80003800200 */
[C---:B------:R-:W-:Y:S02]  /*0260*/  ISETP.NE.OR P1, PT, R0.reuse, 0x1, !P5 ;  /* 0x000000010000780c */ /* 0x040fe40006f25670 */
[----:B------:R-:W-:-:S11]  /*0270*/  ISETP.NE.OR P0, PT, R0, 0x3, !P5 ;  /* 0x000000030000780c */ /* 0x000fd60006f05670 */
[----:B------:R-:W-:Y:S05]  /*0280*/  @P1 BRA `(.L_x_5) ;  /* 0x0000000000201947 */ /* 0x000fea0003800000 */
[----:B------:R-:W3:Y:S02]  /*0290*/  LDCU.64 UR6, c[0x0][0x348] ;  /* 0x00006900ff0677ac */ /* 0x000ee40008000a00 */
[----:B---3--:R-:W-:Y:S02]  /*02a0*/  UIADD3 UR10, UP1, UPT, UR6, 0x80, URZ ;  /* 0x00000080060a7890 */ /* 0x008fe4000ff3e0ff */
[----:B------:R-:W-:Y:S02]  /*02b0*/  UIADD3 UR6, UP0, UPT, UR6, 0x180, URZ ;  /* 0x0000018006067890 */ /* 0x000fe4000ff1e0ff */
[----:B------:R-:W-:Y:S02]  /*02c0*/  UIADD3.X UR11, UPT, UPT, URZ, UR7, URZ, UP1, !UPT ;  /* 0x00000007ff0b7290 */ /* 0x000fe40008ffe4ff */
[----:B------:R-:W-:-:S07]  /*02d0*/  UIADD3.X UR7, UPT, UPT, URZ, UR7, URZ, UP0, !UPT ;  /* 0x00000007ff077290 */ /* 0x000fce00087fe4ff */
[----:B------:R3:W-:Y:S02]  /*02e0*/  UTMACCTL.PF [UR10] ;  /* 0x000000000a0079b9 */ /* 0x0007e40008040000 */
[----:B------:R3:W-:Y:S02]  /*02f0*/  UTMACCTL.PF [UR6] ;  /* 0x00000000060079b9 */ /* 0x0007e40008040000 */
[----:B---3--:R-:W-:Y:S01]  /*0300*/  NOP ;  /* 0x0000000000007918 */ /* 0x008fe20000000000 */
.L_x_5:
[----:B------:R-:W-:Y:S05]  /*0310*/  BSYNC.RECONVERGENT B0 ;  /* 0x0000000000007941 */ /* 0x000fea0003800200 */
.L_x_4:
[----:B------:R-:W-:Y:S04]  /*0320*/  BSSY.RECONVERGENT B0, `(.L_x_6) ;  /* 0x000000a000007945 */ /* 0x000fe80003800200 */
        /* <DEDUP_REMOVED lines=9> */
.L_x_7:
[----:B------:R-:W-:Y:S05]  /*03c0*/  BSYNC.RECONVERGENT B0 ;  /* 0x0000000000007941 */ /* 0x000fea0003800200 */
.L_x_6:
[----:B------:R-:W3:Y:S01]  /*03d0*/  LDCU.64 UR6, c[0x0][0x888] ;  /* 0x00011100ff0677ac */ /* 0x000ee20008000a00 */
[----:B------:R-:W-:Y:S02]  /*03e0*/  UISETP.EQ.U32.AND UP1, UPT, UR4, URZ, UPT ;  /* 0x000000ff0400728c */ /* 0x000fe4000bf22070 */
[----:B------:R-:W-:Y:S02]  /*03f0*/  UPLOP3.LUT UP2, UPT, UPT, UPT, UPT, 0x80, 0x8 ;  /* 0x000000000008789c */ /* 0x000fe40003f4f070 */
[----:B---3--:R-:W-:-:S04]  /*0400*/  UISETP.NE.U32.AND UP0, UPT, UR6, URZ, UPT ;  /* 0x000000ff0600728c */ /* 0x008fc8000bf05070 */
[----:B------:R-:W-:-:S04]  /*0410*/  UISETP.NE.AND.EX UP0, UPT, UR7, URZ, UPT, UP0 ;  /* 0x000000ff0700728c */ /* 0x000fc8000bf05300 */
[----:B------:R-:W-:-:S04]  /*0420*/  UISETP.EQ.OR.EX UP3, UPT, UR5, URZ, !UP0, UP1 ;  /* 0x000000ff0500728c */ /* 0x000fc8000c762710 */
[----:B------:R-:W-:-:S05]  /*0430*/  UP2UR UR50, UPR, URZ, 0x8 ;  /* 0x00000008ff327883 */ /* 0x000fca0008000000 */
[----:B------:R-:W-:Y:S07]  /*0440*/  BRA.U !UP3, `(.L_x_8) ;  /* 0x000000010b207547 */ /* 0x000fee000b800000 */
[----:B------:R-:W-:Y:S01]  /*0450*/  UISETP.NE.U32.AND UP2, UPT, UR4, URZ, UPT ;  /* 0x000000ff0400728c */ /* 0x000fe2000bf45070 */
[----:B-----5:R-:W-:Y:S01]  /*0460*/  FSETP.NEU.AND P0, PT, R49, RZ, PT ;  /* 0x000000ff3100720b */ /* 0x020fe20003f0d000 */
[----:B------:R-:W-:Y:S02]  /*0470*/  USEL UR4, URZ, 0xffffffff, UP0 ;  /* 0xffffffffff047887 */ /* 0x000fe40008000000 */
[----:B------:R-:W-:-:S10]  /*0480*/  UISETP.NE.AND.EX UP2, UPT, UR5, URZ, UPT, UP2 ;  /* 0x000000ff0500728c */ /* 0x000fd4000bf45320 */
[----:B------:R-:W-:Y:S01]  /*0490*/  VOTEU.ANY UP1, P0 ;  /* 0x0000000000ff7886 */ /* 0x000fe20000020100 */
[----:B------:R-:W-:-:S04]  /*04a0*/  @!UP2 USEL UR4, URZ, 0xffffffff, UP1 ;  /* 0xffffffffff04a887 */ /* 0x000fc80008800000 */
[----:B------:R-:W-:-:S04]  /*04b0*/  ULOP3.LUT UR4, UR4, 0x1, URZ, 0xc0, !UPT ;  /* 0x0000000104047892 */ /* 0x000fc8000f8ec0ff */
[----:B------:R-:W-:-:S11]  /*04c0*/  UISETP.NE.U32.AND UP2, UPT, UR4, 0x1, UPT ;  /* 0x000000010400788c */ /* 0x000fd6000bf45070 */
.L_x_8:
[----:B-12---:R-:W1:Y:S01]  /*04d0*/  SHFL.IDX PT, R2, R101, RZ, 0x1f ;  /* 0x00001fff65027589 */ /* 0x006e6200000e0000 */
[----:B------:R-:W-:-:S04]  /*04e0*/  UISETP.NE.AND UP1, UPT, UR8, 0x2, UPT ;  /* 0x000000020800788c */ /* 0x000fc8000bf25270 */
[----:B------:R-:W-:Y:S01]  /*04f0*/  USEL UR6, URZ, 0x1, UP1 ;  /* 0x00000001ff067887 */ /* 0x000fe20008800000 */
[----:B-1----:R-:W-:-:S13]  /*0500*/  ISETP.NE.AND P0, PT, R2, RZ, PT ;  /* 0x000000ff0200720c */ /* 0x002fda0003f05270 */
[----:B------:R-:W-:Y:S05]  /*0510*/  @P0 BRA `(.L_x_9) ;  /* 0x0000000000500947 */ /* 0x000fea0003800000 */
[----:B------:R-:W1:Y:S01]  /*0520*/  S2UR UR5, SR_CgaCtaId ;  /* 0x00000000000579c3 */ /* 0x000e620000008800 */
[----:B------:R-:W-:Y:S01]  /*0530*/  UMOV UR7, 0x400 ;  /* 0x0000040000077882 */ /* 0x000fe20000000000 */
[----:B------:R-:W-:Y:S01]  /*0540*/  UMOV UR4, 0x1 ;  /* 0x0000000100047882 */ /* 0x000fe20000000000 */
[----:B------:R-:W-:Y:S01]  /*0550*/  ELECT P0, URZ, PT ;  /* 0x0000000000ff782f */ /* 0x000fe20003800000 */
[----:B------:R-:W-:-:S04]  /*0560*/  UIADD3 UR10, UPT, UPT, -UR4, 0x100000, URZ ;  /* 0x00100000040a7890 */ /* 0x000fc8000fffe1ff */
[----:B------:R-:W-:Y:S02]  /*0570*/  USHF.L.U32 UR11, UR10, 0xb, URZ ;  /* 0x0000000b0a0b7899 */ /* 0x000fe400080006ff */
[----:B------:R-:W-:Y:S02]  /*0580*/  USHF.L.U32 UR10, UR10, 0x1, URZ ;  /* 0x000000010a0a7899 */ /* 0x000fe400080006ff */
[----:B-1----:R-:W-:Y:S01]  /*0590*/  ULEA UR5, UR5, UR7, 0x18 ;  /* 0x0000000705057291 */ /* 0x002fe2000f8ec0ff */
[----:B------:R-:W1:Y:S11]  /*05a0*/  FENCE.VIEW.ASYNC.S ;  /* 0x00000000000073c6 */ /* 0x000e760000000000 */
[----:B-1----:R1:W2:Y:S01]  /*05b0*/  SYNCS.EXCH.64 URZ, [UR5], UR10 ;  /* 0x0000000a05ff75b2 */ /* 0x0022a20008000100 */
[----:B------:R1:W3:Y:S01]  /*05c0*/  SYNCS.EXCH.64 URZ, [UR5+0x28], UR10 ;  /* 0x0000280a05ff75b2 */ /* 0x0002e20008000100 */
[----:B------:R1:W4:Y:S01]  /*05d0*/  SYNCS.EXCH.64 URZ, [UR5+0x8], UR10 ;  /* 0x0000080a05ff75b2 */ /* 0x0003220008000100 */
[----:B------:R1:W1:Y:S01]  /*05e0*/  SYNCS.EXCH.64 URZ, [UR5+0x30], UR10 ;  /* 0x0000300a05ff75b2 */ /* 0x0002620008000100 */
[----:B------:R1:W1:Y:S01]  /*05f0*/  SYNCS.EXCH.64 URZ, [UR5+0x10], UR10 ;  /* 0x0000100a05ff75b2 */ /* 0x0002620008000100 */
[----:B------:R1:W1:Y:S01]  /*0600*/  SYNCS.EXCH.64 URZ, [UR5+0x38], UR10 ;  /* 0x0000380a05ff75b2 */ /* 0x0002620008000100 */
[----:B------:R1:W1:Y:S01]  /*0610*/  SYNCS.EXCH.64 URZ, [UR5+0x18], UR10 ;  /* 0x0000180a05ff75b2 */ /* 0x0002620008000100 */
[----:B------:R1:W1:Y:S01]  /*0620*/  SYNCS.EXCH.64 URZ, [UR5+0x40], UR10 ;  /* 0x0000400a05ff75b2 */ /* 0x0002620008000100 */
[----:B------:R1:W1:Y:S01]  /*0630*/  SYNCS.EXCH.64 URZ, [UR5+0x20], UR10 ;  /* 0x0000200a05ff75b2 */ /* 0x0002620008000100 */
[----:B------:R1:W1:Y:S01]  /*0640*/  SYNCS.EXCH.64 URZ, [UR5+0x48], UR10 ;  /* 0x0000480a05ff75b2 */ /* 0x0002620008000100 */
[----:B------:R-:W-:Y:S01]  /*0650*/  NOP ;  /* 0x0000000000007918 */ /* 0x000fe20000000000 */
.L_x_9:
[----:B------:R-:W2:Y:S01]  /*0660*/  SHFL.IDX PT, R2, R101, RZ, 0x1f ;  /* 0x00001fff65027589 */ /* 0x000ea200000e0000 */
[----:B------:R-:W-:Y:S01]  /*0670*/  NOP ;  /* 0x0000000000007918 */ /* 0x000fe20000000000 */
[----:B--2---:R-:W-:-:S13]  /*0680*/  ISETP.NE.AND P0, PT, R2, 0x1, PT ;  /* 0x000000010200780c */ /* 0x004fda0003f05270 */
[----:B------:R-:W-:Y:S05]  /*0690*/  @P0 BRA `(.L_x_10) ;  /* 0x0000000000580947 */ /* 0x000fea0003800000 */
[----:B------:R-:W2:Y:S01]  /*06a0*/  S2UR UR7, SR_CgaCtaId ;  /* 0x00000000000779c3 */ /* 0x000ea20000008800 */
[----:B------:R-:W-:Y:S01]  /*06b0*/  UMOV UR9, 0x400 ;  /* 0x0000040000097882 */ /* 0x000fe20000000000 */
[----:B-1----:R-:W-:Y:S01]  /*06c0*/  UMOV UR5, 0x20 ;  /* 0x0000002000057882 */ /* 0x002fe20000000000 */
[----:B------:R-:W-:Y:S01]  /*06d0*/  UMOV UR4, 0x80 ;  /* 0x0000008000047882 */ /* 0x000fe20000000000 */
[----:B------:R-:W-:-:S04]  /*06e0*/  UIADD3 UR10, UPT, UPT, -UR5, 0x100000, URZ ;  /* 0x00100000050a7890 */ /* 0x000fc8000fffe1ff */
[----:B------:R-:W-:Y:S02]  /*06f0*/  USHF.L.U32 UR11, UR10, 0xb, URZ ;  /* 0x0000000b0a0b7899 */ /* 0x000fe400080006ff */
[----:B------:R-:W-:Y:S02]  /*0700*/  USHF.L.U32 UR10, UR10, 0x1, URZ ;  /* 0x000000010a0a7899 */ /* 0x000fe400080006ff */
[----:B------:R-:W-:-:S04]  /*0710*/  UIADD3 UR4, UPT, UPT, -UR4, 0x100000, URZ ;  /* 0x0010000004047890 */ /* 0x000fc8000fffe1ff */
[----:B------:R-:W-:Y:S02]  /*0720*/  USHF.L.U32 UR5, UR4, 0xb, URZ ;  /* 0x0000000b04057899 */ /* 0x000fe400080006ff */
[----:B------:R-:W-:Y:S01]  /*0730*/  USHF.L.U32 UR4, UR4, 0x1, URZ ;  /* 0x0000000104047899 */ /* 0x000fe200080006ff */
[----:B------:R-:W-:Y:S01]  /*0740*/  ELECT P0, URZ, PT ;  /* 0x0000000000ff782f */ /* 0x000fe20003800000 */
[----:B--2---:R-:W-:Y:S01]  /*0750*/  ULEA UR7, UR7, UR9, 0x18 ;  /* 0x0000000907077291 */ /* 0x004fe2000f8ec0ff */
[----:B------:R-:W1:Y:S11]  /*0760*/  FENCE.VIEW.ASYNC.S ;  /* 0x00000000000073c6 */ /* 0x000e760000000000 */
[----:B-1----:R2:W1:Y:S01]  /*0770*/  SYNCS.EXCH.64 URZ, [UR7+0x50], UR10 ;  /* 0x0000500a07ff75b2 */ /* 0x0024620008000100 */
[----:B------:R2:W1:Y:S01]  /*0780*/  SYNCS.EXCH.64 URZ, [UR7+0x70], UR4 ;  /* 0x0000700407ff75b2 */ /* 0x0004620008000100 */
[----:B------:R2:W1:Y:S01]  /*0790*/  SYNCS.EXCH.64 URZ, [UR7+0x58], UR10 ;  /* 0x0000580a07ff75b2 */ /* 0x0004620008000100 */
[----:B------:R2:W1:Y:S01]  /*07a0*/  SYNCS.EXCH.64 URZ, [UR7+0x78], UR4 ;  /* 0x0000780407ff75b2 */ /* 0x0004620008000100 */
[----:B------:R2:W1:Y:S01]  /*07b0*/  SYNCS.EXCH.64 URZ, [UR7+0x60], UR10 ;  /* 0x0000600a07ff75b2 */ /* 0x0004620008000100 */
[----:B------:R2:W1:Y:S01]  /*07c0*/  SYNCS.EXCH.64 URZ, [UR7+0x80], UR4 ;  /* 0x0000800407ff75b2 */ /* 0x0004620008000100 */
[----:B------:R2:W1:Y:S01]  /*07d0*/  SYNCS.EXCH.64 URZ, [UR7+0x68], UR10 ;  /* 0x0000680a07ff75b2 */ /* 0x0004620008000100 */
[----:B------:R2:W1:Y:S02]  /*07e0*/  SYNCS.EXCH.64 URZ, [UR7+0x88], UR4 ;  /* 0x0000880407ff75b2 */ /* 0x0004640008000100 */
[----:B--2---:R-:W-:Y:S01]  /*07f0*/  NOP ;  /* 0x0000000000007918 */ /* 0x004fe20000000000 */
.L_x_10:
[----:B------:R-:W2:Y:S01]  /*0800*/  SHFL.IDX PT, R2, R101, RZ, 0x1f ;  /* 0x00001fff65027589 */ /* 0x000ea200000e0000 */
[----:B------:R-:W-:Y:S01]  /*0810*/  NOP ;  /* 0x0000000000007918 */ /* 0x000fe20000000000 */
[----:B--2---:R-:W-:-:S13]  /*0820*/  ISETP.NE.AND P0, PT, R2, 0x3, PT ;  /* 0x000000030200780c */ /* 0x004fda0003f05270 */
[----:B------:R-:W-:Y:S05]  /*0830*/  @P0 BRA `(.L_x_11) ;  /* 0x0000000000300947 */ /* 0x000fea0003800000 */
[----:B-1----:R-:W1:Y:S01]  /*0840*/  S2UR UR5, SR_CgaCtaId ;  /* 0x00000000000579c3 */ /* 0x002e620000008800 */
        /* <DEDUP_REMOVED lines=8> */
[----:B-1----:R2:W1:Y:S01]  /*08d0*/  SYNCS.EXCH.64 URZ, [UR5+0x90], UR10 ;  /* 0x0000900a05ff75b2 */ /* 0x0024620008000100 */
[----:B------:R2:W1:Y:S02]  /*08e0*/  SYNCS.EXCH.64 URZ, [UR5+0x98], UR10 ;  /* 0x0000980a05ff75b2 */ /* 0x0004640008000100 */
[----:B--2---:R-:W-:Y:S01]  /*08f0*/  NOP ;  /* 0x0000000000007918 */ /* 0x004fe20000000000 */
.L_x_11:
[----:B------:R-:W2:Y:S01]  /*0900*/  SHFL.IDX PT, R2, R101, RZ, 0x1f ;  /* 0x00001fff65027589 */ /* 0x000ea200000e0000 */
[----:B------:R-:W-:Y:S01]  /*0910*/  NOP ;  /* 0x0000000000007918 */ /* 0x000fe20000000000 */
[----:B--2---:R-:W-:-:S13]  /*0920*/  ISETP.NE.AND P0, PT, R2, 0x4, PT ;  /* 0x000000040200780c */ /* 0x004fda0003f05270 */
[----:B------:R-:W-:Y:S05]  /*0930*/  @P0 BRA `(.L_x_12) ;  /* 0x00000000004c0947 */ /* 0x000fea0003800000 */
[----:B-1----:R-:W1:Y:S01]  /*0940*/  S2UR UR5, SR_CgaCtaId ;  /* 0x00000000000579c3 */ /* 0x002e620000008800 */
[----:B------:R-:W-:Y:S01]  /*0950*/  UMOV UR9, 0x100 ;  /* 0x0000010000097882 */ /* 0x000fe20000000000 */
[----:B------:R-:W-:Y:S01]  /*0960*/  UMOV UR7, 0x400 ;  /* 0x0000040000077882 */ /* 0x000fe20000000000 */
[----:B------:R-:W-:Y:S01]  /*0970*/  USEL UR9, UR9, 0xe0, UP2 ;  /* 0x000000e009097887 */ /* 0x000fe20009000000 */
[----:B------:R-:W-:Y:S01]  /*0980*/  UMOV UR4, 0x1 ;  /* 0x0000000100047882 */ /* 0x000fe20000000000 */
[----:B------:R-:W-:Y:S01]  /*0990*/  ELECT P0, URZ, PT ;  /* 0x0000000000ff782f */ /* 0x000fe20003800000 */
[----:B------:R-:W-:-:S04]  /*09a0*/  UIADD3 UR10, UPT, UPT, -UR4, 0x100000, URZ ;  /* 0x00100000040a7890 */ /* 0x000fc8000fffe1ff */
[----:B------:R-:W-:Y:S02]  /*09b0*/  USHF.L.U32 UR11, UR10, 0xb, URZ ;  /* 0x0000000b0a0b7899 */ /* 0x000fe400080006ff */
[----:B------:R-:W-:Y:S02]  /*09c0*/  USHF.L.U32 UR10, UR10, 0x1, URZ ;  /* 0x000000010a0a7899 */ /* 0x000fe400080006ff */
[----:B------:R-:W-:-:S04]  /*09d0*/  UIADD3 UR12, UPT, UPT, -UR9, 0x100000, URZ ;  /* 0x00100000090c7890 */ /* 0x000fc8000fffe1ff */
[----:B------:R-:W-:Y:S02]  /*09e0*/  USHF.L.U32 UR13, UR12, 0xb, URZ ;  /* 0x0000000b0c0d7899 */ /* 0x000fe400080006ff */
[----:B------:R-:W-:Y:S02]  /*09f0*/  USHF.L.U32 UR12, UR12, 0x1, URZ ;  /* 0x000000010c0c7899 */ /* 0x000fe400080006ff */
[----:B-1----:R-:W-:Y:S01]  /*0a00*/  ULEA UR5, UR5, UR7, 0x18 ;  /* 0x0000000705057291 */ /* 0x002fe2000f8ec0ff */
[----:B------:R-:W1:Y:S11]  /*0a10*/  FENCE.VIEW.ASYNC.S ;  /* 0x00000000000073c6 */ /* 0x000e760000000000 */
[----:B-1----:R2:W1:Y:S01]  /*0a20*/  SYNCS.EXCH.64 URZ, [UR5+0xa0], UR10 ;  /* 0x0000a00a05ff75b2 */ /* 0x0024620008000100 */
[----:B------:R2:W1:Y:S01]  /*0a30*/  SYNCS.EXCH.64 URZ, [UR5+0xb0], UR12 ;  /* 0x0000b00c05ff75b2 */ /* 0x0004620008000100 */
[----:B------:R2:W1:Y:S01]  /*0a40*/  SYNCS.EXCH.64 URZ, [UR5+0xa8], UR10 ;  /* 0x0000a80a05ff75b2 */ /* 0x0004620008000100 */
[----:B------:R2:W1:Y:S02]  /*0a50*/  SYNCS.EXCH.64 URZ, [UR5+0xb8], UR12 ;  /* 0x0000b80c05ff75b2 */ /* 0x0004640008000100 */
[----:B--2---:R-:W-:Y:S01]  /*0a60*/  NOP ;  /* 0x0000000000007918 */ /* 0x004fe20000000000 */
.L_x_12:
        /* <DEDUP_REMOVED lines=26> */
.L_x_13:
        /* <DEDUP_REMOVED lines=18> */
.L_x_14:
[----:B-1----:R-:W1:Y:S01]  /*0d30*/  S2UR UR5, SR_CTAID.X ;  /* 0x00000000000579c3 */ /* 0x002e620000002500 */
[----:B------:R-:W-:-:S05]  /*0d40*/  CS2R.32 R95, SR_CgaSize ;  /* 0x00000000005f7805 */ /* 0x000fca0000008a00 */
[----:B------:R-:W-:-:S05]  /*0d50*/  IMAD R95, R95, -0xa0, RZ ;  /* 0xffffff605f5f7824 */ /* 0x000fca00078e02ff */
[----:B------:R-:W-:-:S14]  /*0d60*/  R2UR UR9, R95 ;  /* 0x000000005f0972ca */ /* 0x000fdc00000e0000 */
[----:B------:R-:W2:Y:S01]  /*0d70*/  LDCU UR9, c[0x0][UR9+0x2b0] ;  /* 0x00005600090977ac */ /* 0x000ea20008000800 */
[----:B------:R-:W-:Y:S01]  /*0d80*/  NOP ;  /* 0x0000000000007918 */ /* 0x000fe20000000000 */
[----:B------:R-:W-:-:S05]  /*0d90*/  CS2R.32 R95, SR_CgaSize ;  /* 0x00000000005f7805 */ /* 0x000fca0000008a00 */
[----:B------:R-:W-:-:S05]  /*0da0*/  IMAD R95, R95, -0xa0, RZ ;  /* 0xffffff605f5f7824 */ /* 0x000fca00078e02ff */
[----:B------:R-:W-:-:S14]  /*0db0*/  R2UR UR7, R95 ;  /* 0x000000005f0772ca */ /* 0x000fdc00000e0000 */
[----:B------:R-:W3:Y:S01]  /*0dc0*/  LDCU UR7, c[0x0][UR7+0x2b4] ;  /* 0x00005680070777ac */ /* 0x000ee20008000800 */
[----:B------:R-:W4:Y:S08]  /*0dd0*/  S2UR UR4, SR_CTAID.Y ;  /* 0x00000000000479c3 */ /* 0x000f300000002600 */
[----:B------:R-:W3:Y:S01]  /*0de0*/  LDC R10, c[0x0][0xb24] ;  /* 0x0002c900ff0a7b82 */ /* 0x000ee20000000800 */
[----:B-1----:R-:W-:-:S02]  /*0df0*/  I2FP.F32.U32 R95, UR5 ;  /* 0x00000005005f7c45 */ /* 0x002fc40008201000 */
[----:B------:R-:W-:-:S05]  /*0e00*/  CS2R.32 R3, SR_CgaSize ;  /* 0x0000000000037805 */ /* 0x000fca0000008a00 */
[----:B------:R-:W-:-:S06]  /*0e10*/  IMAD R3, R3, -0xa0, RZ ;  /* 0xffffff6003037824 */ /* 0x000fcc00078e02ff */
[----:B------:R-:W1:Y:S01]  /*0e20*/  LDC R3, c[0x0][R3+0x2a0] ;  /* 0x0000a80003037b82 */ /* 0x000e620000000800 */
[----:B------:R-:W-:Y:S01]  /*0e30*/  MOV R15, UR5 ;  /* 0x00000005000f7c02 */ /* 0x000fe20008000f00 */
[----:B--2---:R-:W-:Y:S01]  /*0e40*/  FMUL R95, R95, UR9 ;  /* 0x000000095f5f7c20 */ /* 0x004fe20008400000 */
[----:B----4-:R-:W-:Y:S02]  /*0e50*/  I2FP.F32.U32 R94, UR4 ;  /* 0x00000004005e7c45 */ /* 0x010fe40008201000 */
[----:B------:R-:W-:-:S05]  /*0e60*/  CS2R.32 R2, SR_CgaSize ;  /* 0x0000000000027805 */ /* 0x000fca0000008a00 */
[----:B------:R-:W-:-:S06]  /*0e70*/  IMAD R2, R2, -0xa0, RZ ;  /* 0xffffff6002027824 */ /* 0x000fcc00078e02ff */
[----:B------:R-:W2:Y:S01]  /*0e80*/  LDC R2, c[0x0][R2+0x2a4] ;  /* 0x0000a90002027b82 */ /* 0x000ea20000000800 */
[----:B------:R-:W-:Y:S01]  /*0e90*/  MOV R14, UR4 ;  /* 0x00000004000e7c02 */ /* 0x000fe20008000f00 */
[----:B------:R-:W4:Y:S01]  /*0ea0*/  F2I.U32.TRUNC.NTZ R95, R95 ;  /* 0x0000005f005f7305 */ /* 0x000f22000020f000 */
[----:B---3--:R-:W-:-:S05]  /*0eb0*/  FMUL R94, R94, UR7 ;  /* 0x000000075e5e7c20 */ /* 0x008fca0008400000 */
[----:B------:R-:W-:Y:S01]  /*0ec0*/  BAR.SYNC.DEFER_BLOCKING 0x0 ;  /* 0x0000000000007b1d */ /* 0x000fe20000010000 */
[----:B------:R-:W-:-:S05]  /*0ed0*/  ISETP.GE.AND P0, PT, R10, 0x1, PT ;  /* 0x000000010a00780c */ /* 0x000fca0003f06270 */
[----:B------:R-:W3:Y:S02]  /*0ee0*/  F2I.U32.TRUNC.NTZ R94, R94 ;  /* 0x0000005e005e7305 */ /* 0x000ee4000020f000 */
[----:B------:R-:W2:Y:S01]  /*0ef0*/  S2UR UR36, SR_CTAID.Z ;  /* 0x00000000002479c3 */ /* 0x000ea20000002700 */
[----:B----4-:R-:W-:-:S05]  /*0f00*/  IADD3 R95, PT, PT, -R95, RZ, RZ ;  /* 0x000000ff5f5f7210 */ /* 0x010fca0007ffe1ff */
[----:B-1----:R-:W-:Y:S01]  /*0f10*/  IMAD R95, R3, R95, UR5 ;  /* 0x00000005035f7e24 */ /* 0x002fe2000f8e025f */
[----:B---3--:R-:W-:-:S05]  /*0f20*/  IADD3 R94, PT, PT, -R94, RZ, RZ ;  /* 0x000000ff5e5e7210 */ /* 0x008fca0007ffe1ff */
[----:B--2---:R-:W-:Y:S01]  /*0f30*/  IMAD R94, R2, R94, UR4 ;  /* 0x00000004025e7e24 */ /* 0x004fe2000f8e025e */
[----:B------:R-:W-:Y:S06]  /*0f40*/  @!P0 BRA `(.L_x_15) ;  /* 0x0000000000b88947 */ /* 0x000fec0003800000 */
[----:B------:R-:W1:Y:S01]  /*0f50*/  LDC.64 R4, c[0x0][0xb18] ;  /* 0x0002c600ff047b82 */ /* 0x000e620000000a00 */
[----:B------:R-:W-:-:S07]  /*0f60*/  ISETP.NE.AND P0, PT, R10, 0x1, PT ;  /* 0x000000010a00780c */ /* 0x000fce0003f05270 */
[----:B------:R-:W2:Y:S08]  /*0f70*/  LDC R9, c[0x0][0xb0c] ;  /* 0x0002c300ff097b82 */ /* 0x000eb00000000800 */
[----:B------:R-:W3:Y:S08]  /*0f80*/  LDC R12, c[0x0][0x370] ;  /* 0x0000dc00ff0c7b82 */ /* 0x000ef00000000800 */
[----:B------:R-:W4:Y:S01]  /*0f90*/  LDC R11, c[0x0][0x374] ;  /* 0x0000dd00ff0b7b82 */ /* 0x000f220000000800 */
[----:B-1----:R-:W-:-:S07]  /*0fa0*/  ISETP.NE.AND P1, PT, R4, 0x1, PT ;  /* 0x000000010400780c */ /* 0x002fce0003f25270 */
[----:B------:R-:W3:Y:S01]  /*0fb0*/  LDC.64 R6, c[0x0][0xb10] ;  /* 0x0002c400ff067b82 */ /* 0x000ee20000000a00 */
[----:B--2---:R-:W-:-:S07]  /*0fc0*/  ISETP.NE.AND P2, PT, R9, 0x1, PT ;  /* 0x000000010900780c */ /* 0x004fce0003f45270 */
[----:B------:R-:W1:Y:S08]  /*0fd0*/  LDC R8, c[0x0][0xb20] ;  /* 0x0002c800ff087b82 */ /* 0x000e700000000800 */
[----:B------:R-:W2:Y:S01]  /*0fe0*/  LDC.64 R2, c[0x0][0xb28] ;  /* 0x0002ca00ff027b82 */ /* 0x000ea20000000a00 */
[----:B----4-:R-:W-:-:S04]  /*0ff0*/  IMAD.HI.U32 R13, R11, R5, RZ ;  /* 0x000000050b0d7227 */ /* 0x010fc800078e00ff */
[----:B------:R-:W-:-:S04]  /*1000*/  IMAD.HI.U32 R5, R14, R5, RZ ;  /* 0x000000050e057227 */ /* 0x000fc800078e00ff */
[----:B---3--:R-:W-:-:S05]  /*1010*/  IMAD.HI.U32 R16, R12, R6, RZ ;  /* 0x000000060c107227 */ /* 0x008fca00078e00ff */
[-C--:B------:R-:W-:Y:S01]  /*1020*/  @P2 SHF.R.U32.HI R12, RZ, R7.reuse, R16 ;  /* 0x00000007ff0c2219 */ /* 0x080fe20000011610 */
[----:B------:R-:W-:Y:S01]  /*1030*/  IMAD.HI.U32 R16, R15, R6, RZ ;  /* 0x000000060f107227 */ /* 0x000fe200078e00ff */
[-C--:B-1----:R-:W-:Y:S02]  /*1040*/  @P1 SHF.R.U32.HI R11, RZ, R8.reuse, R13 ;  /* 0x00000008ff0b1219 */ /* 0x082fe4000001160d */
[----:B------:R-:W-:Y:S02]  /*1050*/  SHF.R.U32.HI R5, RZ, R8, R5 ;  /* 0x00000008ff057219 */ /* 0x000fe40000011605 */
[----:B------:R-:W-:Y:S02]  /*1060*/  SHF.R.U32.HI R16, RZ, R7, R16 ;  /* 0x00000007ff107219 */ /* 0x000fe40000011610 */
[----:B------:R-:W-:Y:S01]  /*1070*/  SEL R5, R14, R5, !P1 ;  /* 0x000000050e057207 */ /* 0x000fe20004800000 */
[----:B--2---:R-:W-:Y:S01]  /*1080*/  IMAD.HI.U32 R13, R11, R2, RZ ;  /* 0x000000020b0d7227 */ /* 0x004fe200078e00ff */
[----:B------:R-:W-:-:S03]  /*1090*/  SEL R16, R15, R16, !P2 ;  /* 0x000000100f107207 */ /* 0x000fc60005000000 */
[----:B------:R-:W-:Y:S01]  /*10a0*/  IMAD.HI.U32 R6, R12, R2, RZ ;  /* 0x000000020c067227 */ /* 0x000fe200078e00ff */
[----:B------:R-:W-:-:S04]  /*10b0*/  @P0 SHF.R.U32.HI R11, RZ, R3, R13 ;  /* 0x00000003ff0b0219 */ /* 0x000fc8000001160d */
[----:B------:R-:W-:Y:S01]  /*10c0*/  @P0 SHF.R.U32.HI R12, RZ, R3, R6 ;  /* 0x00000003ff0c0219 */ /* 0x000fe20000011606 */
[----:B------:R-:W-:-:S04]  /*10d0*/  IMAD R11, R11, R10, RZ ;  /* 0x0000000a0b0b7224 */ /* 0x000fc800078e02ff */
[----:B------:R-:W-:Y:S01]  /*10e0*/  IMAD R6, R12, R10, RZ ;  /* 0x0000000a0c067224 */ /* 0x000fe200078e02ff */
[----:B------:R-:W-:-:S04]  /*10f0*/  ISETP.GE.AND P1, PT, R5, R11, PT ;  /* 0x0000000b0500720c */ /* 0x000fc80003f26270 */
[----:B------:R-:W-:Y:S01]  /*1100*/  ISETP.GE.OR P1, PT, R16, R6, P1 ;  /* 0x000000061000720c */ /* 0x000fe20000f26670 */
[----:B------:R-:W-:-:S05]  /*1110*/  IMAD.HI.U32 R6, R5, R2, RZ ;  /* 0x0000000205067227 */ /* 0x000fca00078e00ff */
[----:B------:R-:W-:-:S04]  /*1120*/  SHF.R.U32.HI R6, RZ, R3, R6 ;  /* 0x00000003ff067219 */ /* 0x000fc80000011606 */
[----:B------:R-:W-:-:S03]  /*1130*/  SEL R6, R5, R6, !P0 ;  /* 0x0000000605067207 */ /* 0x000fc60004000000 */
[----:B------:R-:W-:Y:S01]  /*1140*/  @!P1 IMAD.HI.U32 R7, R16, R2, RZ ;  /* 0x0000000210079227 */ /* 0x000fe200078e00ff */
[----:B------:R-:W-:-:S04]  /*1150*/  IADD3 R2, PT, PT, -R6, RZ, RZ ;  /* 0x000000ff06027210 */ /* 0x000fc80007ffe1ff */
[----:B------:R-:W-:Y:S01]  /*1160*/  @!P1 SHF.R.U32.HI R3, RZ, R3, R7 ;  /* 0x00000003ff039219 */ /* 0x000fe20000011607 */
[----:B------:R-:W-:Y:S01]  /*1170*/  IMAD R2, R10, R2, R5 ;  /* 0x000000020a027224 */ /* 0x000fe200078e0205 */
[----:B------:R-:W-:Y:S02]  /*1180*/  IADD3 R7, PT, PT, -R5, RZ, RZ ;  /* 0x000000ff05077210 */ /* 0x000fe40007ffe1ff */
[----:B------:R-:W-:-:S03]  /*1190*/  @!P1 SEL R3, R16, R3, !P0 ;  /* 0x0000000310039207 */ /* 0x000fc60004000000 */
[----:B------:R-:W-:Y:S02]  /*11a0*/  IMAD R7, R4, R7, R14 ;  /* 0x0000000704077224 */ /* 0x000fe400078e020e */
[--C-:B------:R-:W-:Y:S02]  /*11b0*/  @!P1 IMAD.IADD R6, R6, 0x1, -R3.reuse ;  /* 0x0000000106069824 */ /* 0x100fe400078e0a03 */
[----:B------:R-:W-:Y:S01]  /*11c0*/  @!P1 IMAD R3, R2, R12, R3 ;  /* 0x0000000c02039224 */ /* 0x000fe200078e0203 */
[----:B------:R-:W-:Y:S01]  /*11d0*/  IADD3 R2, PT, PT, -R16, RZ, RZ ;  /* 0x000000ff10027210 */ /* 0x000fe20007ffe1ff */
[----:B------:R-:W-:Y:S02]  /*11e0*/  @!P1 IMAD R5, R6, R10, R16 ;  /* 0x0000000a06059224 */ /* 0x000fe400078e0210 */
[----:B------:R-:W-:Y:S02]  /*11f0*/  @!P1 IMAD.MOV.U32 R16, RZ, RZ, R3 ;  /* 0x000000ffff109224 */ /* 0x000fe400078e0003 */
[----:B------:R-:W-:-:S02]  /*1200*/  IMAD R2, R9, R2, R15 ;  /* 0x0000000209027224 */ /* 0x000fc400078e020f */
[----:B------:R-:W-:Y:S02]  /*1210*/  IMAD R14, R5, R4, R7 ;  /* 0x00000004050e7224 */ /* 0x000fe400078e0207 */
[----:B------:R-:W-:Y:S02]  /*1220*/  IMAD R15, R16, R9, R2 ;  /* 0x00000009100f7224 */ /* 0x000fe400078e0202 */
.L_x_15:
[----:B------:R-:W1:Y:S01]  /*1230*/  LDCU UR4, c[0x0][0xb30] ;  /* 0x00016600ff0477ac */ /* 0x000e620008000800 */
[----:B------:R-:W2:Y:S08]  /*1240*/  S2UR UR37, SR_CgaCtaId ;  /* 0x00000000002579c3 */ /* 0x000eb00000008800 */
[----:B------:R-:W3:Y:S01]  /*1250*/  LDC R40, c[0x0][0xb24] ;  /* 0x0002c900ff287b82 */ /* 0x000ee20000000800 */
[----:B-1----:R-:W-:-:S09]  /*1260*/  UISETP.NE.AND UP1, UPT, UR4, 0x1, UPT ;  /* 0x000000010400788c */ /* 0x002fd2000bf25270 */
[----:B--2---:R-:W-:Y:S05]  /*1270*/  BRA.U UP1, `(.L_x_16) ;  /* 0x0000000101407547 */ /* 0x004fea000b800000 */
[----:B------:R-:W1:Y:S08]  /*1280*/  LDC.64 R4, c[0x0][0xb10] ;  /* 0x0002c400ff047b82 */ /* 0x000e700000000a00 */
[----:B------:R-:W2:Y:S08]  /*1290*/  LDC.64 R2, c[0x0][0xb18] ;  /* 0x0002c600ff027b82 */ /* 0x000eb00000000a00 */
[----:B------:R-:W4:Y:S08]  /*12a0*/  LDC R6, c[0x0][0xb20] ;  /* 0x0002c800ff067b82 */ /* 0x000f300000000800 */
[----:B------:R-:W3:Y:S01]  /*12b0*/  LDC R7, c[0x0][0xb0c] ;  /* 0x0002c300ff077b82 */ /* 0x000ee20000000800 */
[----:B-1----:R-:W-:-:S05]  /*12c0*/  IMAD.HI.U32 R4, R15, R4, RZ ;  /* 0x000000040f047227 */ /* 0x002fca00078e00ff */
[----:B------:R-:W-:Y:S01]  /*12d0*/  SHF.R.U32.HI R4, RZ, R5, R4 ;  /* 0x00000005ff047219 */ /* 0x000fe20000011604 */
[----:B--2---:R-:W-:Y:S01]  /*12e0*/  IMAD.HI.U32 R3, R14, R3, RZ ;  /* 0x000000030e037227 */ /* 0x004fe200078e00ff */
[----:B------:R-:W-:-:S04]  /*12f0*/  ISETP.NE.AND P0, PT, R2, 0x1, PT ;  /* 0x000000010200780c */ /* 0x000fc80003f05270 */
[----:B----4-:R-:W-:-:S04]  /*1300*/  SHF.R.U32.HI R3, RZ, R6, R3 ;  /* 0x00000006ff037219 */ /* 0x010fc80000011603 */
[----:B------:R-:W-:Y:S02]  /*1310*/  SEL R3, R14, R3, !P0 ;  /* 0x000000030e037207 */ /* 0x000fe40004000000 */
[----:B---3--:R-:W-:-:S04]  /*1320*/  ISETP.NE.AND P1, PT, R7, 0x1, PT ;  /* 0x000000010700780c */ /* 0x008fc80003f25270 */
[----:B------:R-:W-:-:S05]  /*1330*/  SEL R4, R15, R4, !P1 ;  /* 0x000000040f047207 */ /* 0x000fca0004800000 */
[----:B------:R-:W-:Y:S02]  /*1340*/  IMAD.IADD R5, R3, 0x1, -R4 ;  /* 0x0000000103057824 */ /* 0x000fe400078e0a04 */
[----:B------:R-:W-:Y:S02]  /*1350*/  IMAD.IADD R3, R4, 0x1, -R3 ;  /* 0x0000000104037824 */ /* 0x000fe400078e0a03 */
[----:B------:R-:W-:Y:S02]  /*1360*/  IMAD R15, R5, R7, R15 ;  /* 0x00000007050f7224 */ /* 0x000fe400078e020f */
[----:B------:R-:W-:-:S07]  /*1370*/  IMAD R14, R3, R2, R14 ;  /* 0x00000002030e7224 */ /* 0x000fce00078e020e */
.L_x_16:
[----:B------:R-:W-:Y:S01]  /*1380*/  BAR.SYNC.DEFER_BLOCKING 0x0 ;  /* 0x0000000000007b1d */ /* 0x000fe20000010000 */
[----:B------:R-:W-:Y:S01]  /*1390*/  UISETP.NE.AND UP1, UPT, UR8, 0x2, UPT ;  /* 0x000000020800788c */ /* 0x000fe2000bf25270 */
[----:B------:R-:W-:Y:S02]  /*13a0*/  ISETP.NE.OR P5, PT, R0, 0x2, !P5 ;  /* 0x000000020000780c */ /* 0x000fe40006fa5670 */
[----:B------:R-:W-:-:S06]  /*13b0*/  LOP3.LUT R2, R108, 0x1f, RZ, 0xc0, !PT ;  /* 0x0000001f6c027812 */ /* 0x000fcc00078ec0ff */
[----:B------:R-:W-:Y:S05]  /*13c0*/  BRA.U UP1, `(.L_x_17) ;  /* 0x0000001101807547 */ /* 0x000fea000b800000 */
[----:B------:R-:W1:Y:S01]  /*13d0*/  LDCU UR13, c[0x0][0x38c] ;  /* 0x00007180ff0d77ac */ /* 0x000e620008000800 */
[----:B------:R-:W2:Y:S01]  /*13e0*/  LDC R8, c[0x0][0x370] ;  /* 0x0000dc00ff087b82 */ /* 0x000ea20000000800 */
[----:B------:R-:W-:Y:S01]  /*13f0*/  PLOP3.LUT P1, PT, PT, PT, UP2, 0x80, 0x8 ;  /* 0x000000000008781c */ /* 0x000fe20003f2f028 */
[----:B------:R-:W-:Y:S01]  /*1400*/  IMAD.MOV.U32 R17, RZ, RZ, 0x1 ;  /* 0x00000001ff117424 */ /* 0x000fe200078e00ff */
[----:B------:R-:W-:Y:S01]  /*1410*/  ISETP.EQ.OR P4, PT, R2, RZ, P5 ;  /* 0x000000ff0200720c */ /* 0x000fe20002f82670 */
[----:B------:R-:W-:Y:S01]  /*1420*/  IMAD.MOV.U32 R16, RZ, RZ, RZ ;  /* 0x000000ffff107224 */ /* 0x000fe200078e00ff */
[----:B------:R-:W-:Y:S02]  /*1430*/  PLOP3.LUT P1, PT, P1, PT, PT, 0x8, 0x80 ;  /* 0x000000000080781c */ /* 0x000fe40000f2e170 */
[----:B------:R-:W-:Y:S01]  /*1440*/  CS2R R12, SRZ ;  /* 0x00000000000c7805 */ /* 0x000fe2000001ff00 */
[----:B------:R-:W-:Y:S01]  /*1450*/  IMAD.MOV.U32 R11, RZ, RZ, 0x1 ;  /* 0x00000001ff0b7424 */ /* 0x000fe200078e00ff */
[----:B------:R-:W4:Y:S01]  /*1460*/  LDC R0, c[0x0][0x374] ;  /* 0x0000dd00ff007b82 */ /* 0x000f220000000800 */
[----:B------:R-:W2:Y:S01]  /*1470*/  LDCU.64 UR22, c[0x0][0x348] ;  /* 0x00006900ff1677ac */ /* 0x000ea20008000a00 */
[----:B------:R-:W-:Y:S01]  /*1480*/  UMOV UR6, URZ ;  /* 0x000000ff00067c82 */ /* 0x000fe20008000000 */
[----:B-1----:R-:W-:-:S04]  /*1490*/  UIADD3 UR5, UPT, UPT, UR13, 0x1f, URZ ;  /* 0x0000001f0d057890 */ /* 0x002fc8000fffe0ff */
[----:B------:R-:W-:-:S04]  /*14a0*/  USHF.R.S32.HI UR4, URZ, 0x1f, UR5 ;  /* 0x0000001fff047899 */ /* 0x000fc80008011405 */
[----:B------:R-:W-:-:S04]  /*14b0*/  ULEA.HI UR4, UR4, UR5, URZ, 0x5 ;  /* 0x0000000504047291 */ /* 0x000fc8000f8f28ff */
[----:B------:R-:W-:Y:S02]  /*14c0*/  USHF.R.S32.HI UR15, URZ, 0x5, UR4 ;  /* 0x00000005ff0f7899 */ /* 0x000fe40008011404 */
[----:B------:R-:W-:Y:S02]  /*14d0*/  UIADD3 UR4, UPT, UPT, UR13, -0x1, URZ ;  /* 0xffffffff0d047890 */ /* 0x000fe4000fffe0ff */
[----:B------:R-:W-:Y:S02]  /*14e0*/  UISETP.LT.U32.AND UP0, UPT, UR15, 0x5, UPT ;  /* 0x000000050f00788c */ /* 0x000fe4000bf01070 */
[----:B------:R-:W-:Y:S02]  /*14f0*/  UISETP.GE.U32.AND UP1, UPT, UR4, -0x3f, UPT ;  /* 0xffffffc10400788c */ /* 0x000fe4000bf26070 */
[----:B------:R-:W-:Y:S02]  /*1500*/  USEL UR14, UR15, 0x5, UP0 ;  /* 0x000000050f0e7887 */ /* 0x000fe40008000000 */
[----:B------:R-:W-:-:S02]  /*1510*/  UIADD3 UR13, UPT, UPT, UR13, 0x3e, URZ ;  /* 0x0000003e0d0d7890 */ /* 0x000fc4000fffe0ff */
[----:B------:R-:W-:Y:S02]  /*1520*/  UIADD3 UR5, UPT, UPT, UR14, -0x1, URZ ;  /* 0xffffffff0e057890 */ /* 0x000fe4000fffe0ff */
[----:B------:R-:W-:-:S03]  /*1530*/  UIADD3 UR7, UPT, UPT, UR15, -UR14, URZ ;  /* 0x8000000e0f077290 */ /* 0x000fc6000fffe0ff */
[----:B------:R-:W-:-:S04]  /*1540*/  @UP1 UIADD3 UR5, UPT, UPT, UR14, URZ, URZ ;  /* 0x000000ff0e051290 */ /* 0x000fc8000fffe0ff */
[----:B--2---:R-:W-:-:S12]  /*1550*/  UIADD3 UR5, UPT, UPT, UR5, 0x1, URZ ;  /* 0x0000000105057890 */ /* 0x004fd8000fffe0ff */
.L_x_35:
[----:B------:R-:W-:Y:S01]  /*1560*/  UISETP.NE.AND UP0, UPT, UR37, URZ, UPT ;  /* 0x000000ff2500728c */ /* 0x000fe2000bf05270 */
[----:B------:R-:W1:Y:S08]  /*1570*/  S2UR UR37, SR_CgaCtaId ;  /* 0x00000000002579c3 */ /* 0x000e700000008800 */
[----:B------:R-:W-:Y:S05]  /*1580*/  BRA.U UP0, `(.L_x_18) ;  /* 0x0000000100347547 */ /* 0x000fea000b800000 */
[----:B------:R-:W2:Y:S01]  /*1590*/  S2R R2, SR_CgaCtaId ;  /* 0x0000000000027919 */ /* 0x000ea20000008800 */
[----:B------:R-:W-:-:S04]  /*15a0*/  MOV R3, 0x400 ;  /* 0x0000040000037802 */ /* 0x000fc80000000f00 */
[----:B--2---:R-:W-:Y:S02]  /*15b0*/  LEA R2, R2, R3, 0x18 ;  /* 0x0000000302027211 */ /* 0x004fe400078ec0ff */
[----:B------:R-:W-:-:S03]  /*15c0*/  SHF.L.U32 R3, R11, 0x1f, RZ ;  /* 0x0000001f0b037819 */ /* 0x000fc600000006ff */
[----:B------:R-:W-:-:S04]  /*15d0*/  IMAD R2, R12, 0x8, R2 ;  /* 0x000000080c027824 */ /* 0x000fc800078e0202 */
[----:B------:R-:W2:Y:S02]  /*15e0*/  SYNCS.PHASECHK.TRANS64.TRYWAIT P0, [R2+URZ+0x110], R3 ;  /* 0x00011003020075a7 */ /* 0x000ea400080011ff */
[----:B--2---:R-:W-:Y:S05]  /*15f0*/  @!P0 BRA `(.L_x_19) ;  /* 0x0000007800548947 */ /* 0x004fea0003800000 */
.L_x_126:
[----:B------:R-:W-:Y:S01]  /*1600*/  VIADD R12, R12, 0x1 ;  /* 0x000000010c0c7836 */ /* 0x000fe20000000000 */
[----:B------:R2:W-:Y:S04]  /*1610*/  SYNCS.ARRIVE.TRANS64.A1T0 RZ, [R2+URZ+0x100], RZ ;  /* 0x000100ff02ff79a7 */ /* 0x0005e800081000ff */
[----:B------:R-:W-:-:S04]  /*1620*/  ISETP.NE.AND P0, PT, R12, 0x2, PT ;  /* 0x000000020c00780c */ /* 0x000fc80003f05270 */
[----:B------:R-:W-:Y:S02]  /*1630*/  SEL R12, R12, RZ, P0 ;  /* 0x000000ff0c0c7207 */ /* 0x000fe40000000000 */
[----:B--2---:R-:W-:-:S04]  /*1640*/  SEL R2, RZ, 0x1, P0 ;  /* 0x00000001ff027807 */ /* 0x004fc80000000000 */
[----:B------:R-:W-:-:S07]  /*1650*/  LOP3.LUT R11, R11, R2, RZ, 0x3c, !PT ;  /* 0x000000020b0b7212 */ /* 0x000fce00078e3cff */
.L_x_18:
[----:B------:R-:W-:Y:S01]  /*1660*/  UMOV UR4, 0x400 ;  /* 0x0000040000047882 */ /* 0x000fe20000000000 */
[----:B------:R-:W-:Y:S01]  /*1670*/  SHF.L.U32 R2, R17, 0x1f, RZ ;  /* 0x0000001f11027819 */ /* 0x000fe200000006ff */
[----:B-1----:R-:W-:Y:S01]  /*1680*/  ULEA UR4, UR37, UR4, 0x18 ;  /* 0x0000000425047291 */ /* 0x002fe2000f8ec0ff */
[----:B------:R-:W-:Y:S01]  /*1690*/  R2UR UR35, R15 ;  /* 0x000000000f2372ca */ /* 0x000fe200000e0000 */
[----:B------:R-:W-:Y:S01]  /*16a0*/  UISETP.GE.U32.AND UP0, UPT, UR13, 0x3f, UPT ;  /* 0x0000003f0d00788c */ /* 0x000fe2000bf06070 */
[----:B------:R-:W-:Y:S01]  /*16b0*/  R2UR UR11, R14 ;  /* 0x000000000e0b72ca */ /* 0x000fe200000e0000 */
[----:B------:R-:W-:Y:S01]  /*16c0*/  ULEA UR8, UR6, UR4, 0x3 ;  /* 0x0000000406087291 */ /* 0x000fe2000f8e18ff */
[----:B------:R-:W-:-:S08]  /*16d0*/  UMOV UR24, URZ ;  /* 0x000000ff00187c82 */ /* 0x000fd00008000000 */
[----:B------:R1:W2:Y:S01]  /*16e0*/  SYNCS.PHASECHK.TRANS64.TRYWAIT P0, [UR8+0x28], R2 ;  /* 0x00002802ff0075a7 */ /* 0x0002a20008001108 */
[----:B------:R-:W-:Y:S02]  /*16f0*/  USHF.L.U32 UR35, UR35, 0x6, URZ ;  /* 0x0000000623237899 */ /* 0x000fe400080006ff */
[----:B------:R-:W-:Y:S01]  /*1700*/  USHF.L.U32 UR11, UR11, 0x8, URZ ;  /* 0x000000080b0b7899 */ /* 0x000fe200080006ff */
[----:B------:R-:W-:Y:S11]  /*1710*/  BRA.U !UP0, `(.L_x_20) ;  /* 0x0000000108a87547 */ /* 0x000ff6000b800000 */
[----:B------:R-:W-:Y:S01]  /*1720*/  UMOV UR16, URZ ;  /* 0x000000ff00107c82 */ /* 0x000fe20008000000 */
[----:B------:R-:W-:-:S05]  /*1730*/  UMOV UR17, UR6 ;  /* 0x0000000600117c82 */ /* 0x000fca0008000000 */
.L_x_25:
[----:B-1----:R-:W-:Y:S01]  /*1740*/  ULEA UR33, UR17, UR4, 0x3 ;  /* 0x0000000411217291 */ /* 0x002fe2000f8e18ff */
[----:B--2---:R-:W-:Y:S01]  /*1750*/  @!P5 MOV R3, 0x2800 ;  /* 0x000028000003d802 */ /* 0x004fe20000000f00 */
[----:B--2---:R-:W-:Y:S10]  /*1760*/  @P0 BRA `(.L_x_21) ;  /* 0x00000000000c0947 */ /* 0x004ff40003800000 */
[----:B------:R-:W-:-:S04]  /*1770*/  SHF.L.U32 R4, R17, 0x1f, RZ ;  /* 0x0000001f11047819 */ /* 0x000fc800000006ff */
[----:B------:R-:W2:Y:S02]  /*1780*/  SYNCS.PHASECHK.TRANS64.TRYWAIT P0, [UR33+0x28], R4 ;  /* 0x00002804ff0075a7 */ /* 0x000ea40008001121 */
[----:B--2---:R-:W-:Y:S05]  /*1790*/  @!P0 BRA `(.L_x_22) ;  /* 0x0000007800008947 */ /* 0x004fea0003800000 */
.L_x_21:
[----:B------:R2:W-:Y:S01]  /*17a0*/  @!P5 SYNCS.ARRIVE.TRANS64 RZ, [UR33], R3 ;  /* 0x00000003ffffd9a7 */ /* 0x0005e20008000021 */
[----:B------:R-:W-:Y:S04]  /*17b0*/  BSSY.RECONVERGENT B0, `(.L_x_23) ;  /* 0x0000003000007945 */ /* 0x000fe80003800200 */
[----:B------:R-:W-:Y:S05]  /*17c0*/  @P4 BRA `(.L_x_24) ;  /* 0x0000000000044947 */ /* 0x000fea0003800000 */
[----:B------:R-:W-:Y:S05]  /*17d0*/  BPT.TRAP 0x1 ;  /* 0x000000040000795c */ /* 0x000fea0000300000 */
.L_x_24:
[----:B------:R-:W-:Y:S05]  /*17e0*/  BSYNC.RECONVERGENT B0 ;  /* 0x0000000000007941 */ /* 0x000fea0003800200 */
.L_x_23:
[----:B------:R-:W-:Y:S02]  /*17f0*/  UIADD3 UR6, UPT, UPT, UR17, 0x1, URZ ;  /* 0x0000000111067890 */ /* 0x000fe4000fffe0ff */
[----:B------:R-:W-:Y:S02]  /*1800*/  ULEA UR32, UR17, UR4, 0xb ;  /* 0x0000000411207291 */ /* 0x000fe4000f8e58ff */
[----:B------:R-:W-:Y:S02]  /*1810*/  UISETP.NE.AND UP0, UPT, UR6, 0x5, UPT ;  /* 0x000000050600788c */ /* 0x000fe4000bf05270 */
[----:B------:R-:W-:Y:S02]  /*1820*/  UIADD3 UR26, UP1, UPT, UR22, 0x80, URZ ;  /* 0x00000080161a7890 */ /* 0x000fe4000ff3e0ff */
[----:B------:R-:W-:Y:S02]  /*1830*/  USEL UR9, URZ, 0x1, UP0 ;  /* 0x00000001ff097887 */ /* 0x000fe40008000000 */
[----:B------:R-:W-:-:S02]  /*1840*/  USEL UR6, UR6, URZ, UP0 ;  /* 0x000000ff06067287 */ /* 0x000fc40008000000 */
[----:B------:R-:W-:Y:S02]  /*1850*/  UIADD3 UR20, UP0, UPT, UR22, 0x180, URZ ;  /* 0x0000018016147890 */ /* 0x000fe4000ff1e0ff */
[----:B------:R-:W-:Y:S01]  /*1860*/  ULEA UR8, UR6, UR4, 0x3 ;  /* 0x0000000406087291 */ /* 0x000fe2000f8e18ff */
[----:B------:R-:W-:Y:S01]  /*1870*/  LOP3.LUT R17, R17, UR9, RZ, 0x3c, !PT ;  /* 0x0000000911117c12 */ /* 0x000fe2000f8e3cff */
[----:B------:R-:W-:Y:S02]  /*1880*/  USHF.L.U32 UR34, UR16, 0x5, URZ ;  /* 0x0000000510227899 */ /* 0x000fe400080006ff */
[----:B------:R-:W-:Y:S01]  /*1890*/  UIADD3.X UR27, UPT, UPT, URZ, UR23, URZ, UP1, !UPT ;  /* 0x00000017ff1b7290 */ /* 0x000fe20008ffe4ff */
[----:B-1----:R-:W-:Y:S01]  /*18a0*/  SHF.L.U32 R2, R17, 0x1f, RZ ;  /* 0x0000001f11027819 */ /* 0x002fe200000006ff */
[----:B------:R-:W-:Y:S02]  /*18b0*/  UIADD3 UR32, UPT, UPT, UR32, 0x6400, URZ ;  /* 0x0000640020207890 */ /* 0x000fe4000fffe0ff */
[----:B------:R-:W-:Y:S01]  /*18c0*/  UIADD3.X UR21, UPT, UPT, URZ, UR23, URZ, UP0, !UPT ;  /* 0x00000017ff157290 */ /* 0x000fe200087fe4ff */
[----:B------:R1:W1:Y:S01]  /*18d0*/  SYNCS.PHASECHK.TRANS64.TRYWAIT P0, [UR8+0x28], R2 ;  /* 0x00002802ff0075a7 */ /* 0x0002620008001108 */
[----:B------:R-:W-:Y:S01]  /*18e0*/  ULEA UR8, UR17, UR4, 0xd ;  /* 0x0000000411087291 */ /* 0x000fe2000f8e68ff */
[----:B------:R-:W-:Y:S01]  /*18f0*/  UMOV UR18, 0x0 ;  /* 0x0000000000127882 */ /* 0x000fe20000000000 */
[----:B------:R-:W-:-:S02]  /*1900*/  UMOV UR19, 0x10000000 ;  /* 0x1000000000137882 */ /* 0x000fc40000000000 */
[----:B------:R-:W-:Y:S01]  /*1910*/  UIADD3 UR8, UPT, UPT, UR8, 0x8c00, URZ ;  /* 0x00008c0008087890 */ /* 0x000fe2000fffe0ff */
[----:B------:R1:W-:Y:S01]  /*1920*/  UTMALDG.3D [UR32], [UR26], desc[UR18] ;  /* 0x000012201a0075b4 */ /* 0x0003e20008011000 */
[----:B------:R-:W-:Y:S01]  /*1930*/  UMOV UR12, UR36 ;  /* 0x00000024000c7c82 */ /* 0x000fe20008000000 */
[----:B------:R-:W-:Y:S01]  /*1940*/  UMOV UR9, UR33 ;  /* 0x0000002100097c82 */ /* 0x000fe20008000000 */
[----:B------:R-:W-:Y:S01]  /*1950*/  UMOV UR10, UR34 ;  /* 0x00000022000a7c82 */ /* 0x000fe20008000000 */
[----:B------:R-:W-:Y:S01]  /*1960*/  UIADD3 UR16, UPT, UPT, UR16, 0x1, URZ ;  /* 0x0000000110107890 */ /* 0x000fe2000fffe0ff */
[----:B------:R-:W-:Y:S01]  /*1970*/  UMOV UR24, UR5 ;  /* 0x0000000500187c82 */ /* 0x000fe20008000000 */
[----:B------:R-:W-:Y:S02]  /*1980*/  UMOV UR17, UR6 ;  /* 0x0000000600117c82 */ /* 0x000fe40008000000 */
[----:B------:R1:W-:Y:S01]  /*1990*/  UTMALDG.3D [UR8], [UR20], desc[UR18] ;  /* 0x00001208140075b4 */ /* 0x0003e20008011000 */
[----:B------:R-:W-:-:S09]  /*19a0*/  UISETP.NE.AND UP0, UPT, UR16, UR5, UPT ;  /* 0x000000051000728c */ /* 0x000fd2000bf05270 */
[----:B------:R-:W-:Y:S05]  /*19b0*/  BRA.U UP0, `(.L_x_25) ;  /* 0xfffffffd00607547 */ /* 0x000fea000b83ffff */
.L_x_20:
[----:B-1----:R-:W-:Y:S01]  /*19c0*/  ULEA UR8, UR6, UR4, 0x3 ;  /* 0x0000000406087291 */ /* 0x002fe2000f8e18ff */
[----:B------:R-:W-:Y:S01]  /*19d0*/  SHF.L.U32 R2, R17, 0x1f, RZ ;  /* 0x0000001f11027819 */ /* 0x000fe200000006ff */
[----:B------:R-:W-:Y:S01]  /*19e0*/  @!P1 SYNCS.ARRIVE.TRANS64.A1T0 RZ, [UR4+0x98], RZ ;  /* 0x000098ffffff99a7 */ /* 0x000fe20008100004 */
[----:B------:R-:W-:-:S06]  /*19f0*/  UISETP.GT.AND UP0, UPT, UR15, UR14, UPT ;  /* 0x0000000e0f00728c */ /* 0x000fcc000bf04270 */
[----:B--2---:R1:W2:Y:S03]  /*1a00*/  SYNCS.PHASECHK.TRANS64.TRYWAIT P0, [UR8+0x28], R2 ;  /* 0x00002802ff0075a7 */ /* 0x0042a60008001108 */
[----:B------:R-:W-:Y:S05]  /*1a10*/  BRA.U !UP0, `(.L_x_26) ;  /* 0x0000000108ac7547 */ /* 0x000fea000b800000 */
[----:B------:R-:W-:Y:S01]  /*1a20*/  UIADD3 UR21, UPT, UPT, UR7, UR24, URZ ;  /* 0x0000001807157290 */ /* 0x000fe2000fffe0ff */
[----:B------:R-:W-:-:S11]  /*1a30*/  UMOV UR25, UR6 ;  /* 0x0000000600197c82 */ /* 0x000fd60008000000 */
.L_x_31:
[----:B-1----:R-:W-:Y:S01]  /*1a40*/  ULEA UR17, UR25, UR4, 0x3 ;  /* 0x0000000419117291 */ /* 0x002fe2000f8e18ff */
[----:B--2---:R-:W-:Y:S01]  /*1a50*/  @!P5 MOV R3, 0x2800 ;  /* 0x000028000003d802 */ /* 0x004fe20000000f00 */
[----:B--2---:R-:W-:Y:S10]  /*1a60*/  @P0 BRA `(.L_x_27) ;  /* 0x00000000000c0947 */ /* 0x004ff40003800000 */
[----:B------:R-:W-:-:S04]  /*1a70*/  SHF.L.U32 R4, R17, 0x1f, RZ ;  /* 0x0000001f11047819 */ /* 0x000fc800000006ff */
[----:B------:R-:W2:Y:S02]  /*1a80*/  SYNCS.PHASECHK.TRANS64.TRYWAIT P0, [UR17+0x28], R4 ;  /* 0x00002804ff0075a7 */ /* 0x000ea40008001111 */
[----:B--2---:R-:W-:Y:S05]  /*1a90*/  @!P0 BRA `(.L_x_28) ;  /* 0x0000007400588947 */ /* 0x004fea0003800000 */
.L_x_27:
[----:B------:R2:W-:Y:S01]  /*1aa0*/  @!P5 SYNCS.ARRIVE.TRANS64 RZ, [UR17], R3 ;  /* 0x00000003ffffd9a7 */ /* 0x0005e20008000011 */
[----:B------:R-:W-:Y:S04]  /*1ab0*/  BSSY.RECONVERGENT B0, `(.L_x_29) ;  /* 0x0000003000007945 */ /* 0x000fe80003800200 */
[----:B------:R-:W-:Y:S05]  /*1ac0*/  @P4 BRA `(.L_x_30) ;  /* 0x0000000000044947 */ /* 0x000fea0003800000 */
[----:B------:R-:W-:Y:S05]  /*1ad0*/  BPT.TRAP 0x1 ;  /* 0x000000040000795c */ /* 0x000fea0000300000 */
.L_x_30:
[----:B------:R-:W-:Y:S05]  /*1ae0*/  BSYNC.RECONVERGENT B0 ;  /* 0x0000000000007941 */ /* 0x000fea0003800200 */
.L_x_29:
        /* <DEDUP_REMOVED lines=10> */
[----:B------:R-:W-:Y:S01]  /*1b90*/  UIADD3 UR16, UPT, UPT, UR16, 0x6400, URZ ;  /* 0x0000640010107890 */ /* 0x000fe2000fffe0ff */
[----:B-1----:R-:W-:Y:S01]  /*1ba0*/  SHF.L.U32 R2, R17, 0x1f, RZ ;  /* 0x0000001f11027819 */ /* 0x002fe200000006ff */
[----:B------:R-:W-:Y:S02]  /*1bb0*/  UIADD3.X UR31, UPT, UPT, URZ, UR23, URZ, UP1, !UPT ;  /* 0x00000017ff1f7290 */ /* 0x000fe40008ffe4ff */
[----:B------:R-:W-:Y:S01]  /*1bc0*/  UIADD3.X UR29, UPT, UPT, URZ, UR23, URZ, UP0, !UPT ;  /* 0x00000017ff1d7290 */ /* 0x000fe200087fe4ff */
[----:B------:R1:W1:Y:S01]  /*1bd0*/  SYNCS.PHASECHK.TRANS64.TRYWAIT P0, [UR8+0x28], R2 ;  /* 0x00002802ff0075a7 */ /* 0x0002620008001108 */
[----:B------:R-:W-:Y:S01]  /*1be0*/  ULEA UR8, UR25, UR4, 0xd ;  /* 0x0000000419087291 */ /* 0x000fe2000f8e68ff */
[----:B------:R-:W-:Y:S01]  /*1bf0*/  UMOV UR26, 0x0 ;  /* 0x00000000001a7882 */ /* 0x000fe20000000000 */
[----:B------:R-:W-:-:S02]  /*1c00*/  UMOV UR27, 0x10000000 ;  /* 0x10000000001b7882 */ /* 0x000fc40000000000 */
[----:B------:R-:W-:Y:S01]  /*1c10*/  UIADD3 UR8, UPT, UPT, UR8, 0x8c00, URZ ;  /* 0x00008c0008087890 */ /* 0x000fe2000fffe0ff */
[----:B------:R-:W-:Y:S01]  /*1c20*/  UMOV UR19, UR35 ;  /* 0x0000002300137c82 */ /* 0x000fe20008000000 */
[----:B------:R-:W-:Y:S01]  /*1c30*/  UMOV UR20, UR36 ;  /* 0x0000002400147c82 */ /* 0x000fe20008000000 */
[----:B------:R-:W-:Y:S01]  /*1c40*/  UMOV UR12, UR36 ;  /* 0x00000024000c7c82 */ /* 0x000fe20008000000 */
[----:B------:R-:W-:Y:S01]  /*1c50*/  UMOV UR9, UR17 ;  /* 0x0000001100097c82 */ /* 0x000fe20008000000 */
[----:B------:R-:W-:Y:S01]  /*1c60*/  UMOV UR10, UR18 ;  /* 0x00000012000a7c82 */ /* 0x000fe20008000000 */
[----:B------:R1:W-:Y:S01]  /*1c70*/  UTMALDG.3D [UR16], [UR30], desc[UR26] ;  /* 0x00001a101e0075b4 */ /* 0x0003e20008011000 */
[----:B------:R-:W-:Y:S01]  /*1c80*/  UIADD3 UR24, UPT, UPT, UR24, 0x1, URZ ;  /* 0x0000000118187890 */ /* 0x000fe2000fffe0ff */
[----:B------:R-:W-:-:S03]  /*1c90*/  UMOV UR25, UR6 ;  /* 0x0000000600197c82 */ /* 0x000fc60008000000 */
[----:B------:R-:W-:Y:S01]  /*1ca0*/  UISETP.NE.AND UP0, UPT, UR24, UR21, UPT ;  /* 0x000000151800728c */ /* 0x000fe2000bf05270 */
[----:B------:R1:W-:Y:S08]  /*1cb0*/  UTMALDG.3D [UR8], [UR28], desc[UR26] ;  /* 0x00001a081c0075b4 */ /* 0x0003f00008011000 */
[----:B------:R-:W-:Y:S05]  /*1cc0*/  BRA.U UP0, `(.L_x_31) ;  /* 0xfffffffd005c7547 */ /* 0x000fea000b83ffff */
.L_x_26:
[C---:B-1----:R-:W-:Y:S01]  /*1cd0*/  LEA R2, R16.reuse, UR4, 0x3 ;  /* 0x0000000410027c11 */ /* 0x042fe2000f8e18ff */
[----:B------:R-:W-:Y:S01]  /*1ce0*/  NOP ;  /* 0x0000000000007918 */ /* 0x000fe20000000000 */
[----:B--2---:R-:W-:Y:S02]  /*1cf0*/  SHF.L.U32 R3, R13, 0x1f, RZ ;  /* 0x0000001f0d037819 */ /* 0x004fe400000006ff */
[----:B------:R-:W-:Y:S02]  /*1d00*/  LEA R4, R16, UR4, 0x4 ;  /* 0x0000000410047c11 */ /* 0x000fe4000f8e20ff */
[----:B------:R-:W1:Y:S02]  /*1d10*/  SYNCS.PHASECHK.TRANS64.TRYWAIT P0, [R2+URZ+0xa0], R3 ;  /* 0x0000a003020075a7 */ /* 0x000e6400080011ff */
[----:B-1----:R-:W-:Y:S05]  /*1d20*/  @!P0 BRA `(.L_x_32) ;  /* 0x0000007000cc8947 */ /* 0x002fea0003800000 */
.L_x_129:
[----:B------:R-:W2:Y:S01]  /*1d30*/  LDS.128 R4, [R4+0x130] ;  /* 0x0001300004047984 */ /* 0x000ea20000000c00 */
[----:B---3--:R-:W-:Y:S01]  /*1d40*/  ISETP.GE.AND P0, PT, R40, 0x1, PT ;  /* 0x000000012800780c */ /* 0x008fe20003f06270 */
[----:B-1----:R-:W-:Y:S01]  /*1d50*/  VIADD R2, R2, 0xb0 ;  /* 0x000000b002027836 */ /* 0x002fe20000000000 */
[----:B------:R-:W-:Y:S01]  /*1d60*/  @!PT LDS RZ, [RZ] ;  /* 0x00000000fffff984 */ /* 0x000fe20000000800 */
[----:B------:R-:W-:Y:S01]  /*1d70*/  @!PT LDS RZ, [RZ] ;  /* 0x00000000fffff984 */ /* 0x000fe20000000800 */
[----:B------:R-:W-:Y:S01]  /*1d80*/  @!PT LDS RZ, [RZ] ;  /* 0x00000000fffff984 */ /* 0x000fe20000000800 */
[----:B------:R-:W-:Y:S01]  /*1d90*/  @!PT LDS RZ, [RZ] ;  /* 0x00000000fffff984 */ /* 0x000fe20000000800 */
[----:B------:R1:W-:Y:S06]  /*1da0*/  MEMBAR.ALL.CTA ;  /* 0x0000000000007992 */ /* 0x0003ec0000008000 */
[----:B-1----:R-:W1:Y:S01]  /*1db0*/  FENCE.VIEW.ASYNC.S ;  /* 0x00000000000073c6 */ /* 0x002e620000000000 */
[----:B------:R-:W-:-:S04]  /*1dc0*/  PRMT R2, RZ, 0x654, R2 ;  /* 0x00000654ff027816 */ /* 0x000fc80000000002 */
[----:B-1----:R1:W-:Y:S01]  /*1dd0*/  SYNCS.ARRIVE.TRANS64.RED.A1T0 RZ, [R2+URZ], RZ ;  /* 0x000000ff02ff79a7 */ /* 0x0023e200081004ff */
[----:B--2---:R-:W-:-:S13]  /*1de0*/  LOP3.LUT P2, RZ, R6, 0x1, RZ, 0xc0, !PT ;  /* 0x0000000106ff7812 */ /* 0x004fda000784c0ff */
[----:B------:R-:W-:Y:S01]  /*1df0*/  @P2 SHF.R.U32.HI R3, RZ, 0x10, R5 ;  /* 0x00000010ff032819 */ /* 0x000fe20000011605 */
[----:B------:R-:W-:Y:S01]  /*1e00*/  VOTEU.ANY UP0, P2 ;  /* 0x0000000000ff7886 */ /* 0x000fe20001000100 */
[----:B------:R-:W-:Y:S02]  /*1e10*/  @P2 MOV R10, R4 ;  /* 0x00000004000a2202 */ /* 0x000fe40000000f00 */
[----:B------:R-:W-:Y:S02]  /*1e20*/  @P2 R2UR.BROADCAST UR8, R3 ;  /* 0x00000000030822ca */ /* 0x000fe400008e0000 */
[----:B------:R-:W-:-:S11]  /*1e30*/  @P2 LOP3.LUT R9, R5, 0xffff, RZ, 0xc0, !PT ;  /* 0x0000ffff05092812 */ /* 0x000fd600078ec0ff */
[----:B------:R-:W-:Y:S01]  /*1e40*/  @UP0 UMOV UR36, UR8 ;  /* 0x0000000800240c82 */ /* 0x000fe20008000000 */
[----:B-1----:R-:W-:Y:S05]  /*1e50*/  @!P0 BRA `(.L_x_33) ;  /* 0x0000000000b88947 */ /* 0x002fea0003800000 */
[----:B------:R-:W4:Y:S01]  /*1e60*/  LDC.64 R4, c[0x0][0xb18] ;  /* 0x0002c600ff047b82 */ /* 0x000f220000000a00 */
[----:B------:R-:W-:-:S07]  /*1e70*/  ISETP.NE.AND P3, PT, R40, 0x1, PT ;  /* 0x000000012800780c */ /* 0x000fce0003f65270 */
[----:B------:R-:W1:Y:S08]  /*1e80*/  LDC.64 R6, c[0x0][0xb10] ;  /* 0x0002c400ff067b82 */ /* 0x000e700000000a00 */
[----:B------:R-:W2:Y:S08]  /*1e90*/  LDC R14, c[0x0][0xb20] ;  /* 0x0002c800ff0e7b82 */ /* 0x000eb00000000800 */
[----:B------:R-:W3:Y:S01]  /*1ea0*/  LDC R15, c[0x0][0xb0c] ;  /* 0x0002c300ff0f7b82 */ /* 0x000ee20000000800 */
[----:B----4-:R-:W-:Y:S01]  /*1eb0*/  IMAD.HI.U32 R19, R0, R5, RZ ;  /* 0x0000000500137227 */ /* 0x010fe200078e00ff */
[----:B------:R-:W-:-:S03]  /*1ec0*/  ISETP.NE.AND P0, PT, R4, 0x1, PT ;  /* 0x000000010400780c */ /* 0x000fc60003f05270 */
[----:B------:R-:W-:-:S03]  /*1ed0*/  IMAD.HI.U32 R5, R9, R5, RZ ;  /* 0x0000000509057227 */ /* 0x000fc600078e00ff */
[----:B------:R-:W4:Y:S01]  /*1ee0*/  LDC.64 R2, c[0x0][0xb28] ;  /* 0x0002ca00ff027b82 */ /* 0x000f220000000a00 */
[----:B-1----:R-:W-:-:S04]  /*1ef0*/  IMAD.HI.U32 R20, R8, R6, RZ ;  /* 0x0000000608147227 */ /* 0x002fc800078e00ff */
[----:B------:R-:W-:Y:S01]  /*1f00*/  IMAD.HI.U32 R21, R10, R6, RZ ;  /* 0x000000060a157227 */ /* 0x000fe200078e00ff */
[----:B------:R-:W-:Y:S02]  /*1f10*/  SHF.R.U32.HI R20, RZ, R7, R20 ;  /* 0x00000007ff147219 */ /* 0x000fe40000011614 */
[-C--:B--2---:R-:W-:Y:S02]  /*1f20*/  SHF.R.U32.HI R19, RZ, R14.reuse, R19 ;  /* 0x0000000eff137219 */ /* 0x084fe40000011613 */
[----:B------:R-:W-:Y:S02]  /*1f30*/  SHF.R.U32.HI R5, RZ, R14, R5 ;  /* 0x0000000eff057219 */ /* 0x000fe40000011605 */
[----:B------:R-:W-:Y:S02]  /*1f40*/  SEL R19, R0, R19, !P0 ;  /* 0x0000001300137207 */ /* 0x000fe40004000000 */
[----:B------:R-:W-:Y:S02]  /*1f50*/  SHF.R.U32.HI R21, RZ, R7, R21 ;  /* 0x00000007ff157219 */ /* 0x000fe40000011615 */
[----:B---3--:R-:W-:-:S02]  /*1f60*/  ISETP.NE.AND P1, PT, R15, 0x1, PT ;  /* 0x000000010f00780c */ /* 0x008fc40003f25270 */
[----:B------:R-:W-:Y:S02]  /*1f70*/  SEL R5, R9, R5, !P0 ;  /* 0x0000000509057207 */ /* 0x000fe40004000000 */
[----:B------:R-:W-:Y:S02]  /*1f80*/  SEL R20, R8, R20, !P1 ;  /* 0x0000001408147207 */ /* 0x000fe40004800000 */
[----:B------:R-:W-:Y:S01]  /*1f90*/  SEL R21, R10, R21, !P1 ;  /* 0x000000150a157207 */ /* 0x000fe20004800000 */
[----:B----4-:R-:W-:-:S04]  /*1fa0*/  IMAD.HI.U32 R18, R19, R2, RZ ;  /* 0x0000000213127227 */ /* 0x010fc800078e00ff */
        /* <DEDUP_REMOVED lines=10> */
[----:B------:R-:W-:-:S04]  /*2050*/  @!P0 IMAD.HI.U32 R7, R21, R2, RZ ;  /* 0x0000000215078227 */ /* 0x000fc800078e00ff */
[----:B------:R-:W-:Y:S01]  /*2060*/  IMAD.MOV R2, RZ, RZ, -R6 ;  /* 0x000000ffff027224 */ /* 0x000fe200078e0a06 */
[----:B------:R-:W-:Y:S02]  /*2070*/  @!P0 SHF.R.U32.HI R3, RZ, R3, R7 ;  /* 0x00000003ff038219 */ /* 0x000fe40000011607 */
[----:B------:R-:W-:Y:S01]  /*2080*/  IADD3 R7, PT, PT, -R5, RZ, RZ ;  /* 0x000000ff05077210 */ /* 0x000fe20007ffe1ff */
[----:B------:R-:W-:Y:S01]  /*2090*/  IMAD R2, R40, R2, R5 ;  /* 0x0000000228027224 */ /* 0x000fe200078e0205 */
        /* <DEDUP_REMOVED lines=10> */
.L_x_33:
[----:B------:R-:W1:Y:S02]  /*2140*/  LDCU UR8, c[0x0][0xb30] ;  /* 0x00016600ff0877ac */ /* 0x000e640008000800 */
[----:B-1----:R-:W-:-:S09]  /*2150*/  UISETP.NE.AND UP0, UPT, UR8, 0x1, UPT ;  /* 0x000000010800788c */ /* 0x002fd2000bf05270 */
[----:B------:R-:W-:Y:S05]  /*2160*/  BRA.U UP0, `(.L_x_34) ;  /* 0x0000000100407547 */ /* 0x000fea000b800000 */
[----:B------:R-:W1:Y:S08]  /*2170*/  LDC.64 R4, c[0x0][0xb10] ;  /* 0x0002c400ff047b82 */ /* 0x000e700000000a00 */
[----:B------:R-:W2:Y:S08]  /*2180*/  LDC.64 R2, c[0x0][0xb18] ;  /* 0x0002c600ff027b82 */ /* 0x000eb00000000a00 */
[----:B------:R-:W3:Y:S08]  /*2190*/  LDC R6, c[0x0][0xb20] ;  /* 0x0002c800ff067b82 */ /* 0x000ef00000000800 */
[----:B------:R-:W4:Y:S01]  /*21a0*/  LDC R7, c[0x0][0xb0c] ;  /* 0x0002c300ff077b82 */ /* 0x000f220000000800 */
[----:B-1----:R-:W-:-:S05]  /*21b0*/  IMAD.HI.U32 R4, R10, R4, RZ ;  /* 0x000000040a047227 */ /* 0x002fca00078e00ff */
[----:B------:R-:W-:Y:S01]  /*21c0*/  SHF.R.U32.HI R4, RZ, R5, R4 ;  /* 0x00000005ff047219 */ /* 0x000fe20000011604 */
[----:B--2---:R-:W-:Y:S01]  /*21d0*/  IMAD.HI.U32 R3, R9, R3, RZ ;  /* 0x0000000309037227 */ /* 0x004fe200078e00ff */
[----:B------:R-:W-:-:S04]  /*21e0*/  ISETP.NE.AND P0, PT, R2, 0x1, PT ;  /* 0x000000010200780c */ /* 0x000fc80003f05270 */
[----:B---3--:R-:W-:-:S04]  /*21f0*/  SHF.R.U32.HI R3, RZ, R6, R3 ;  /* 0x00000006ff037219 */ /* 0x008fc80000011603 */
[----:B------:R-:W-:Y:S02]  /*2200*/  SEL R3, R9, R3, !P0 ;  /* 0x0000000309037207 */ /* 0x000fe40004000000 */
[----:B----4-:R-:W-:-:S04]  /*2210*/  ISETP.NE.AND P1, PT, R7, 0x1, PT ;  /* 0x000000010700780c */ /* 0x010fc80003f25270 */
[----:B------:R-:W-:-:S05]  /*2220*/  SEL R4, R10, R4, !P1 ;  /* 0x000000040a047207 */ /* 0x000fca0004800000 */
[----:B------:R-:W-:Y:S02]  /*2230*/  IMAD.IADD R5, R3, 0x1, -R4 ;  /* 0x0000000103057824 */ /* 0x000fe400078e0a04 */
[----:B------:R-:W-:Y:S02]  /*2240*/  IMAD.IADD R3, R4, 0x1, -R3 ;  /* 0x0000000104037824 */ /* 0x000fe400078e0a03 */
[----:B------:R-:W-:Y:S02]  /*2250*/  IMAD R10, R5, R7, R10 ;  /* 0x00000007050a7224 */ /* 0x000fe400078e020a */
[----:B------:R-:W-:-:S07]  /*2260*/  IMAD R9, R3, R2, R9 ;  /* 0x0000000203097224 */ /* 0x000fce00078e0209 */
.L_x_34:
[----:B------:R-:W-:Y:S01]  /*2270*/  VIADD R16, R16, 0x1 ;  /* 0x0000000110107836 */ /* 0x000fe20000000000 */
[----:B------:R-:W-:Y:S01]  /*2280*/  PLOP3.LUT P1, PT, PT, PT, PT, 0x80, 0x8 ;  /* 0x000000000008781c */ /* 0x000fe20003f2f070 */
[----:B------:R-:W-:Y:S02]  /*2290*/  IMAD.IADD R15, R10, 0x1, R95 ;  /* 0x000000010a0f7824 */ /* 0x000fe400078e025f */
[----:B------:R-:W-:Y:S01]  /*22a0*/  IMAD.IADD R14, R9, 0x1, R94 ;  /* 0x00000001090e7824 */ /* 0x000fe200078e025e */
[----:B------:R-:W-:-:S04]  /*22b0*/  ISETP.NE.AND P0, PT, R16, 0x2, PT ;  /* 0x000000021000780c */ /* 0x000fc80003f05270 */
[----:B------:R-:W-:Y:S02]  /*22c0*/  SEL R2, RZ, 0x1, P0 ;  /* 0x00000001ff027807 */ /* 0x000fe40000000000 */
[----:B------:R-:W-:Y:S02]  /*22d0*/  SEL R16, R16, RZ, P0 ;  /* 0x000000ff10107207 */ /* 0x000fe40000000000 */
[----:B------:R-:W-:Y:S01]  /*22e0*/  LOP3.LUT R13, R13, R2, RZ, 0x3c, !PT ;  /* 0x000000020d0d7212 */ /* 0x000fe200078e3cff */
[----:B------:R-:W-:Y:S06]  /*22f0*/  @P2 BRA `(.L_x_35) ;  /* 0xfffffff000982947 */ /* 0x000fec000383ffff */
[----:B------:R-:W-:Y:S01]  /*2300*/  UIADD3 UR4, UPT, UPT, UR4, 0x28, URZ ;  /* 0x0000002804047890 */ /* 0x000fe2000fffe0ff */
[----:B------:R-:W-:-:S03]  /*2310*/  SHF.L.U32 R2, R17, 0x1f, RZ ;  /* 0x0000001f11027819 */ /* 0x000fc600000006ff */
[----:B------:R-:W-:-:S09]  /*2320*/  ULEA UR5, UR6, UR4, 0x3 ;  /* 0x0000000406057291 */ /* 0x000fd2000f8e18ff */
[----:B------:R-:W1:Y:S02]  /*2330*/  SYNCS.PHASECHK.TRANS64.TRYWAIT P0, [UR5], R2 ;  /* 0x00000002ff0075a7 */ /* 0x000e640008001105 */
[----:B-1----:R-:W-:Y:S05]  /*2340*/  @!P0 BRA `(.L_x_36) ;  /* 0x0000006c00588947 */ /* 0x002fea0003800000 */
.L_x_131:
[----:B------:R-:W-:-:S04]  /*2350*/  UIADD3 UR6, UPT, UPT, UR6, 0x1, URZ ;  /* 0x0000000106067890 */ /* 0x000fc8000fffe0ff */
[----:B------:R-:W-:-:S04]  /*2360*/  UISETP.NE.AND UP0, UPT, UR6, 0x5, UPT ;  /* 0x000000050600788c */ /* 0x000fc8000bf05270 */
[----:B------:R-:W-:Y:S02]  /*2370*/  USEL UR7, URZ, 0x1, UP0 ;  /* 0x00000001ff077887 */ /* 0x000fe40008000000 */
[----:B------:R-:W-:-:S04]  /*2380*/  USEL UR6, UR6, URZ, UP0 ;  /* 0x000000ff06067287 */ /* 0x000fc80008000000 */
[----:B------:R-:W-:Y:S01]  /*2390*/  ULEA UR5, UR6, UR4, 0x3 ;  /* 0x0000000406057291 */ /* 0x000fe2000f8e18ff */
[----:B-1----:R-:W-:-:S04]  /*23a0*/  LOP3.LUT R2, R17, UR7, RZ, 0x3c, !PT ;  /* 0x0000000711027c12 */ /* 0x002fc8000f8e3cff */
[----:B------:R-:W-:-:S04]  /*23b0*/  SHF.L.U32 R3, R2, 0x1f, RZ ;  /* 0x0000001f02037819 */ /* 0x000fc800000006ff */
[----:B------:R-:W1:Y:S02]  /*23c0*/  SYNCS.PHASECHK.TRANS64.TRYWAIT P0, [UR5], R3 ;  /* 0x00000003ff0075a7 */ /* 0x000e640008001105 */
[----:B-1----:R-:W-:Y:S05]  /*23d0*/  @!P0 BRA `(.L_x_37) ;  /* 0x0000006c004c8947 */ /* 0x002fea0003800000 */
.L_x_133:
[----:B------:R-:W-:-:S04]  /*23e0*/  UIADD3 UR6, UPT, UPT, UR6, 0x1, URZ ;  /* 0x0000000106067890 */ /* 0x000fc8000fffe0ff */
[----:B------:R-:W-:-:S04]  /*23f0*/  UISETP.NE.AND UP0, UPT, UR6, 0x5, UPT ;  /* 0x000000050600788c */ /* 0x000fc8000bf05270 */
[----:B------:R-:W-:Y:S02]  /*2400*/  USEL UR7, URZ, 0x1, UP0 ;  /* 0x00000001ff077887 */ /* 0x000fe40008000000 */
[----:B------:R-:W-:-:S04]  /*2410*/  USEL UR6, UR6, URZ, UP0 ;  /* 0x000000ff06067287 */ /* 0x000fc80008000000 */
[----:B------:R-:W-:Y:S01]  /*2420*/  ULEA UR5, UR6, UR4, 0x3 ;  /* 0x0000000406057291 */ /* 0x000fe2000f8e18ff */
[----:B------:R-:W-:-:S04]  /*2430*/  LOP3.LUT R2, R2, UR7, RZ, 0x3c, !PT ;  /* 0x0000000702027c12 */ /* 0x000fc8000f8e3cff */
[----:B-1----:R-:W-:-:S04]  /*2440*/  SHF.L.U32 R3, R2, 0x1f, RZ ;  /* 0x0000001f02037819 */ /* 0x002fc800000006ff */
[----:B------:R-:W1:Y:S02]  /*2450*/  SYNCS.PHASECHK.TRANS64.TRYWAIT P0, [UR5], R3 ;  /* 0x00000003ff0075a7 */ /* 0x000e640008001105 */
[----:B-1----:R-:W-:Y:S05]  /*2460*/  @!P0 BRA `(.L_x_38) ;  /* 0x0000006c00408947 */ /* 0x002fea0003800000 */
.L_x_135:
        /* <DEDUP_REMOVED lines=9> */
.L_x_137:
[----:B------:R-:W-:-:S04]  /*2500*/  UIADD3 UR6, UPT, UPT, UR6, 0x1, URZ ;  /* 0x0000000106067890 */ /* 0x000fc8000fffe0ff */
[----:B------:R-:W-:-:S04]  /*2510*/  UISETP.NE.AND UP0, UPT, UR6, 0x5, UPT ;  /* 0x000000050600788c */ /* 0x000fc8000bf05270 */
[----:B------:R-:W-:Y:S02]  /*2520*/  USEL UR5, URZ, 0x1, UP0 ;  /* 0x00000001ff057887 */ /* 0x000fe40008000000 */
[----:B------:R-:W-:-:S04]  /*2530*/  USEL UR6, UR6, URZ, UP0 ;  /* 0x000000ff06067287 */ /* 0x000fc80008000000 */
[----:B------:R-:W-:Y:S01]  /*2540*/  ULEA UR6, UR6, UR4, 0x3 ;  /* 0x0000000406067291 */ /* 0x000fe2000f8e18ff */
[----:B------:R-:W-:-:S04]  /*2550*/  LOP3.LUT R2, R2, UR5, RZ, 0x3c, !PT ;  /* 0x0000000502027c12 */ /* 0x000fc8000f8e3cff */
[----:B------:R-:W-:Y:S01]  /*2560*/  SHF.L.U32 R2, R2, 0x1f, RZ ;  /* 0x0000001f02027819 */ /* 0x000fe200000006ff */
[----:B-1--4-:R-:W-:-:S07]  /*2570*/  IMAD.U32 R0, RZ, RZ, UR6 ;  /* 0x00000006ff007e24 */ /* 0x012fce000f8e00ff */
.L_x_40:
[----:B-1----:R1:W2:Y:S02]  /*2580*/  SYNCS.PHASECHK.TRANS64.TRYWAIT P0, [R0+URZ], R2 ;  /* 0x00000002000075a7 */ /* 0x0022a400080011ff */
[----:B--2---:R-:W-:Y:S05]  /*2590*/  @!P0 NANOSLEEP.SYNCS 0x989680 ;  /* 0x009896800000895d */ /* 0x004fea0003900000 */
[----:B------:R-:W2:Y:S02]  /*25a0*/  @!P0 SYNCS.PHASECHK.TRANS64 P0, [R0+URZ], R2 ;  /* 0x00000002000085a7 */ /* 0x000ea400080010ff */
[----:B--2---:R-:W-:Y:S05]  /*25b0*/  @P0 EXIT ;  /* 0x000000000000094d */ /* 0x004fea0003800000 */
[----:B------:R-:W-:Y:S05]  /*25c0*/  BRA `(.L_x_40) ;  /* 0xfffffffc00ec7947 */ /* 0x000fea000383ffff */
.L_x_17:
[----:B------:R-:W-:-:S04]  /*25d0*/  UISETP.NE.AND UP1, UPT, UR37, URZ, UPT ;  /* 0x000000ff2500728c */ /* 0x000fc8000bf25270 */
[----:B------:R-:W-:-:S09]  /*25e0*/  UISETP.NE.OR UP1, UPT, UR8, 0x1, UP1 ;  /* 0x000000010800788c */ /* 0x000fd20008f25670 */
[----:B------:R-:W-:Y:S05]  /*25f0*/  BRA.U UP1, `(.L_x_41) ;  /* 0x0000000501487547 */ /* 0x000fea000b800000 */
[----:B------:R-:W-:Y:S01]  /*2600*/  ISETP.NE.AND P2, PT, R2, RZ, PT ;  /* 0x000000ff0200720c */ /* 0x000fe20003f45270 */
[----:B------:R-:W-:Y:S01]  /*2610*/  IMAD.MOV.U32 R12, RZ, RZ, 0x1 ;  /* 0x00000001ff0c7424 */ /* 0x000fe200078e00ff */
[----:B------:R-:W-:Y:S02]  /*2620*/  CS2R R10, SRZ ;  /* 0x00000000000a7805 */ /* 0x000fe4000001ff00 */
[----:B------:R-:W-:Y:S01]  /*2630*/  CS2R R8, SRZ ;  /* 0x0000000000087805 */ /* 0x000fe2000001ff00 */
[----:B------:R-:W-:Y:S01]  /*2640*/  UMOV UR4, 0x400 ;  /* 0x0000040000047882 */ /* 0x000fe20000000000 */
[----:B------:R-:W-:Y:S01]  /*2650*/  UMOV UR6, URZ ;  /* 0x000000ff00067c82 */ /* 0x000fe20008000000 */
[----:B------:R-:W-:-:S12]  /*2660*/  ULEA UR37, UR37, UR4, 0x18 ;  /* 0x0000000425257291 */ /* 0x000fd8000f8ec0ff */
.L_x_45:
[----:B------:R-:W-:Y:S02]  /*2670*/  LEA R0, R8, UR37, 0x3 ;  /* 0x0000002508007c11 */ /* 0x000fe4000f8e18ff */
[----:B------:R-:W-:-:S03]  /*2680*/  SHF.L.U32 R4, R9, 0x1f, RZ ;  /* 0x0000001f09047819 */ /* 0x000fc600000006ff */
[----:B------:R-:W-:Y:S01]  /*2690*/  VIADD R5, R0, 0x110 ;  /* 0x0000011000057836 */ /* 0x000fe20000000000 */
[----:B------:R-:W1:Y:S02]  /*26a0*/  SYNCS.PHASECHK.TRANS64.TRYWAIT P0, [R0+URZ+0x100], R4 ;  /* 0x00010004000075a7 */ /* 0x000e6400080011ff */
[----:B-1----:R-:W-:Y:S05]  /*26b0*/  @!P0 BRA `(.L_x_42) ;  /* 0x0000006800dc8947 */ /* 0x002fea0003800000 */
.L_x_138:
[----:B------:R-:W-:Y:S01]  /*26c0*/  ULEA UR5, UR6, UR37, 0x3 ;  /* 0x0000002506057291 */ /* 0x000fe2000f8e18ff */
[----:B-1----:R-:W-:Y:S01]  /*26d0*/  PRMT R0, RZ, 0x654, R5 ;  /* 0x00000654ff007816 */ /* 0x002fe20000000005 */
[----:B------:R-:W-:Y:S01]  /*26e0*/  @!P2 IMAD.MOV.U32 R4, RZ, RZ, 0x10 ;  /* 0x00000010ff04a424 */ /* 0x000fe200078e00ff */
[----:B------:R-:W-:Y:S01]  /*26f0*/  SHF.L.U32 R5, R12, 0x1f, RZ ;  /* 0x0000001f0c057819 */ /* 0x000fe200000006ff */
[----:B------:R-:W-:Y:S01]  /*2700*/  UIADD3 UR4, UPT, UPT, UR5, 0xa0, URZ ;  /* 0x000000a005047890 */ /* 0x000fe2000fffe0ff */
[----:B------:R1:W-:Y:S05]  /*2710*/  SYNCS.ARRIVE.TRANS64.RED.A1T0 RZ, [R0+URZ], RZ ;  /* 0x000000ff00ff79a7 */ /* 0x0003ea00081004ff */
[----:B------:R-:W-:Y:S01]  /*2720*/  IMAD.U32 R6, RZ, RZ, UR4 ;  /* 0x00000004ff067e24 */ /* 0x000fe2000f8e00ff */
[----:B------:R-:W2:Y:S04]  /*2730*/  SYNCS.PHASECHK.TRANS64.TRYWAIT P0, [UR5+0xb0], R5 ;  /* 0x0000b005ff0075a7 */ /* 0x000ea80008001105 */
[----:B------:R-:W-:Y:S01]  /*2740*/  PRMT R6, R2, 0x654, R6 ;  /* 0x0000065402067816 */ /* 0x000fe20000000006 */
[----:B-12---:R-:W-:Y:S06]  /*2750*/  @!P0 BRA `(.L_x_43) ;  /* 0x0000006800c88947 */ /* 0x006fec0003800000 */
.L_x_140:
[----:B------:R-:W-:Y:S01]  /*2760*/  ULEA UR4, UR6, UR37, 0x4 ;  /* 0x0000002506047291 */ /* 0x000fe2000f8e20ff */
[----:B------:R-:W-:Y:S01]  /*2770*/  SEL R3, R6, R3, !P2 ;  /* 0x0000000306037207 */ /* 0x000fe20005000000 */
[----:B------:R-:W-:Y:S01]  /*2780*/  UIADD3 UR5, UPT, UPT, UR5, 0xa0, URZ ;  /* 0x000000a005057890 */ /* 0x000fe2000fffe0ff */
[----:B-1----:R-:W-:Y:S01]  /*2790*/  LEA R0, R11, UR37, 0x3 ;  /* 0x000000250b007c11 */ /* 0x002fe2000f8e18ff */
[----:B------:R-:W-:Y:S01]  /*27a0*/  UIADD3 UR4, UPT, UPT, UR4, 0x130, URZ ;  /* 0x0000013004047890 */ /* 0x000fe2000fffe0ff */
[----:B------:R1:W-:Y:S01]  /*27b0*/  @!P2 SYNCS.ARRIVE.TRANS64.RED RZ, [R3+URZ], R4 ;  /* 0x0000000403ffa9a7 */ /* 0x0003e200080004ff */
[----:B------:R-:W-:Y:S01]  /*27c0*/  UIADD3 UR6, UPT, UPT, UR6, 0x1, URZ ;  /* 0x0000000106067890 */ /* 0x000fe2000fffe0ff */
[----:B------:R-:W-:-:S03]  /*27d0*/  VIADD R8, R8, 0x1 ;  /* 0x0000000108087836 */ /* 0x000fc60000000000 */
[----:B------:R-:W-:Y:S02]  /*27e0*/  UISETP.NE.AND UP0, UPT, UR6, 0x2, UPT ;  /* 0x000000020600788c */ /* 0x000fe4000bf05270 */
[----:B------:R-:W-:Y:S01]  /*27f0*/  ISETP.NE.AND P0, PT, R8, 0x2, PT ;  /* 0x000000020800780c */ /* 0x000fe20003f05270 */
[----:B------:R-:W-:Y:S06]  /*2800*/  UGETNEXTWORKID.BROADCAST [UR4], [UR5] ;  /* 0x00000000040073ca */ /* 0x000fec0008000100 */
[----:B------:R-:W-:Y:S02]  /*2810*/  USEL UR4, URZ, 0x1, UP0 ;  /* 0x00000001ff047887 */ /* 0x000fe40008000000 */
[----:B------:R-:W-:-:S04]  /*2820*/  USEL UR6, UR6, URZ, UP0 ;  /* 0x000000ff06067287 */ /* 0x000fc80008000000 */
[----:B------:R-:W-:Y:S02]  /*2830*/  LOP3.LUT R12, R12, UR4, RZ, 0x3c, !PT ;  /* 0x000000040c0c7c12 */ /* 0x000fe4000f8e3cff */
[----:B-1----:R-:W-:-:S04]  /*2840*/  SHF.L.U32 R4, R10, 0x1f, RZ ;  /* 0x0000001f0a047819 */ /* 0x002fc800000006ff */
[----:B------:R-:W1:Y:S02]  /*2850*/  SYNCS.PHASECHK.TRANS64.TRYWAIT P1, [R0+URZ+0xa0], R4 ;  /* 0x0000a004000075a7 */ /* 0x000e6400080211ff */
[----:B-1----:R-:W-:Y:S05]  /*2860*/  @!P1 BRA `(.L_x_44) ;  /* 0x00000068009c9947 */ /* 0x002fea0003800000 */
.L_x_141:
[C---:B-1----:R-:W-:Y:S01]  /*2870*/  LEA R4, R11.reuse, UR37, 0x4 ;  /* 0x000000250b047c11 */ /* 0x042fe2000f8e20ff */
[----:B------:R-:W-:Y:S01]  /*2880*/  VIADD R0, R0, 0xb0 ;  /* 0x000000b000007836 */ /* 0x000fe20000000000 */
[----:B------:R-:W-:Y:S01]  /*2890*/  SEL R8, R8, RZ, P0 ;  /* 0x000000ff08087207 */ /* 0x000fe20000000000 */
[----:B------:R-:W-:-:S03]  /*28a0*/  VIADD R11, R11, 0x1 ;  /* 0x000000010b0b7836 */ /* 0x000fc60000000000 */
[----:B------:R-:W1:Y:S01]  /*28b0*/  LDS.128 R4, [R4+0x130] ;  /* 0x0001300004047984 */ /* 0x000e620000000c00 */
[----:B------:R-:W-:Y:S02]  /*28c0*/  PRMT R0, RZ, 0x654, R0 ;  /* 0x00000654ff007816 */ /* 0x000fe40000000000 */
[C---:B------:R-:W-:Y:S01]  /*28d0*/  ISETP.NE.AND P1, PT, R11.reuse, 0x2, PT ;  /* 0x000000020b00780c */ /* 0x040fe20003f25270 */
[----:B------:R-:W-:Y:S01]  /*28e0*/  @!PT LDS RZ, [RZ] ;  /* 0x00000000fffff984 */ /* 0x000fe20000000800 */
[----:B------:R-:W-:Y:S01]  /*28f0*/  @!PT LDS RZ, [RZ] ;  /* 0x00000000fffff984 */ /* 0x000fe20000000800 */
[----:B------:R-:W-:Y:S01]  /*2900*/  @!PT LDS RZ, [RZ] ;  /* 0x00000000fffff984 */ /* 0x000fe20000000800 */
[----:B------:R-:W-:Y:S01]  /*2910*/  @!PT LDS RZ, [RZ] ;  /* 0x00000000fffff984 */ /* 0x000fe20000000800 */
[----:B------:R2:W-:Y:S06]  /*2920*/  MEMBAR.ALL.CTA ;  /* 0x0000000000007992 */ /* 0x0005ec0000008000 */
[----:B--2---:R-:W2:Y:S01]  /*2930*/  FENCE.VIEW.ASYNC.S ;  /* 0x00000000000073c6 */ /* 0x004ea20000000000 */
[----:B------:R-:W-:Y:S01]  /*2940*/  SEL R11, R11, RZ, P1 ;  /* 0x000000ff0b0b7207 */ /* 0x000fe20000800000 */
[----:B--2---:R2:W-:Y:S01]  /*2950*/  SYNCS.ARRIVE.TRANS64.RED.A1T0 RZ, [R0+URZ], RZ ;  /* 0x000000ff00ff79a7 */ /* 0x0045e200081004ff */
[----:B-1----:R-:W-:-:S02]  /*2960*/  LOP3.LUT P3, RZ, R6, 0x1, RZ, 0xc0, !PT ;  /* 0x0000000106ff7812 */ /* 0x002fc4000786c0ff */
[----:B------:R-:W-:-:S04]  /*2970*/  SEL R4, RZ, 0x1, P1 ;  /* 0x00000001ff047807 */ /* 0x000fc80000800000 */
[----:B------:R-:W-:Y:S02]  /*2980*/  LOP3.LUT R10, R10, R4, RZ, 0x3c, !PT ;  /* 0x000000040a0a7212 */ /* 0x000fe400078e3cff */
[----:B--2---:R-:W-:-:S04]  /*2990*/  SEL R0, RZ, 0x1, P0 ;  /* 0x00000001ff007807 */ /* 0x004fc80000000000 */
[----:B------:R-:W-:Y:S01]  /*29a0*/  LOP3.LUT R9, R9, R0, RZ, 0x3c, !PT ;  /* 0x0000000009097212 */ /* 0x000fe200078e3cff */
[----:B------:R-:W-:Y:S06]  /*29b0*/  @P3 BRA `(.L_x_45) ;  /* 0xfffffffc002c3947 */ /* 0x000fec000383ffff */
[----:B------:R-:W-:Y:S01]  /*29c0*/  ULEA UR5, UR6, UR37, 0x3 ;  /* 0x0000002506057291 */ /* 0x000fe2000f8e18ff */
[----:B------:R-:W-:-:S08]  /*29d0*/  SHF.L.U32 R2, R12, 0x1f, RZ ;  /* 0x0000001f0c027819 */ /* 0x000fd000000006ff */
[----:B------:R-:W1:Y:S02]  /*29e0*/  SYNCS.PHASECHK.TRANS64 P0, [UR5+0xb0], R2 ;  /* 0x0000b002ff0075a7 */ /* 0x000e640008001005 */
[----:B-1----:R-:W-:Y:S05]  /*29f0*/  @P0 BRA `(.L_x_46) ;  /* 0x0000000000080947 */ /* 0x002fea0003800000 */
[----:B------:R-:W1:Y:S02]  /*2a00*/  SYNCS.PHASECHK.TRANS64.TRYWAIT P0, [UR5+0xb0], R2 ;  /* 0x0000b002ff0075a7 */ /* 0x000e640008001105 */
[----:B-1----:R-:W-:Y:S05]  /*2a10*/  @!P0 BRA `(.L_x_47) ;  /* 0x0000006800448947 */ /* 0x002fea0003800000 */
.L_x_46:
[----:B------:R-:W-:-:S04]  /*2a20*/  UIADD3 UR4, UPT, UPT, UR6, 0x1, URZ ;  /* 0x0000000106047890 */ /* 0x000fc8000fffe0ff */
[----:B------:R-:W-:-:S04]  /*2a30*/  UISETP.NE.AND UP0, UPT, UR4, 0x2, UPT ;  /* 0x000000020400788c */ /* 0x000fc8000bf05270 */
[----:B------:R-:W-:Y:S02]  /*2a40*/  USEL UR7, URZ, 0x1, UP0 ;  /* 0x00000001ff077887 */ /* 0x000fe40008000000 */
[----:B------:R-:W-:-:S04]  /*2a50*/  USEL UR4, UR4, URZ, UP0 ;  /* 0x000000ff04047287 */ /* 0x000fc80008000000 */
[----:B------:R-:W-:Y:S01]  /*2a60*/  ULEA UR4, UR4, UR37, 0x3 ;  /* 0x0000002504047291 */ /* 0x000fe2000f8e18ff */
[----:B-1----:R-:W-:-:S04]  /*2a70*/  LOP3.LUT R2, R12, UR7, RZ, 0x3c, !PT ;  /* 0x000000070c027c12 */ /* 0x002fc8000f8e3cff */
[----:B------:R-:W-:-:S04]  /*2a80*/  SHF.L.U32 R0, R2, 0x1f, RZ ;  /* 0x0000001f02007819 */ /* 0x000fc800000006ff */
[----:B------:R-:W1:Y:S02]  /*2a90*/  SYNCS.PHASECHK.TRANS64 P0, [UR4+0xb0], R0 ;  /* 0x0000b000ff0075a7 */ /* 0x000e640008001004 */
[----:B-1----:R-:W-:Y:S05]  /*2aa0*/  @P0 EXIT ;  /* 0x000000000000094d */ /* 0x002fea0003800000 */
[----:B------:R-:W-:Y:S02]  /*2ab0*/  SHF.L.U32 R2, R2, 0x1f, RZ ;  /* 0x0000001f02027819 */ /* 0x000fe400000006ff */
[----:B------:R-:W-:-:S07]  /*2ac0*/  MOV R0, UR4 ;  /* 0x0000000400007c02 */ /* 0x000fce0008000f00 */
.L_x_48:
[----:B-1----:R1:W2:Y:S02]  /*2ad0*/  SYNCS.PHASECHK.TRANS64.TRYWAIT P0, [R0+URZ+0xb0], R2 ;  /* 0x0000b002000075a7 */ /* 0x0022a400080011ff */
[----:B--2---:R-:W-:Y:S05]  /*2ae0*/  @!P0 NANOSLEEP.SYNCS 0x989680 ;  /* 0x009896800000895d */ /* 0x004fea0003900000 */
[----:B------:R-:W2:Y:S02]  /*2af0*/  @!P0 SYNCS.PHASECHK.TRANS64 P0, [R0+URZ+0xb0], R2 ;  /* 0x0000b002000085a7 */ /* 0x000ea400080010ff */
[----:B--2---:R-:W-:Y:S05]  /*2b00*/  @P0 EXIT ;  /* 0x000000000000094d */ /* 0x004fea0003800000 */
[----:B------:R-:W-:Y:S05]  /*2b10*/  BRA `(.L_x_48) ;  /* 0xfffffffc00ec7947 */ /* 0x000fea000383ffff */
.L_x_41:
[----:B------:R-:W-:-:S09]  /*2b20*/  UISETP.NE.AND UP1, UPT, UR8, URZ, UPT ;  /* 0x000000ff0800728c */ /* 0x000fd2000bf25270 */
[----:B------:R-:W-:Y:S05]  /*2b30*/  BRA.U UP1, `(.L_x_49) ;  /* 0x0000000d01787547 */ /* 0x000fea000b800000 */
[----:B------:R-:W-:Y:S01]  /*2b40*/  UMOV UR4, 0x40 ;  /* 0x0000004000047882 */ /* 0x000fe20000000000 */
[----:B------:R-:W-:Y:S01]  /*2b50*/  NOP ;  /* 0x0000000000007918 */ /* 0x000fe20000000000 */
[----:B------:R-:W-:Y:S01]  /*2b60*/  ULEA UR4, UR37, UR4, 0x18 ;  /* 0x0000000425047291 */ /* 0x000fe2000f8ec0ff */
[----:B------:R-:W-:Y:S02]  /*2b70*/  UMOV UR5, 0x400 ;  /* 0x0000040000057882 */ /* 0x000fe40000000000 */
[----:B------:R-:W-:-:S06]  /*2b80*/  ULEA UR37, UR37, UR5, 0x18 ;  /* 0x0000000525257291 */ /* 0x000fcc000f8ec0ff */
[----:B------:R-:W1:Y:S02]  /*2b90*/  LDS.U8 R0, [UR4+0x1c] ;  /* 0x00001c04ff007984 */ /* 0x000e640008000000 */
[----:B-1----:R-:W-:-:S13]  /*2ba0*/  ISETP.NE.AND P0, PT, R0, RZ, PT ;  /* 0x000000ff0000720c */ /* 0x002fda0003f05270 */
[----:B------:R-:W-:Y:S05]  /*2bb0*/  @P0 BRA `(.L_x_50) ;  /* 0x0000000000580947 */ /* 0x000fea0003800000 */
[----:B------:R-:W-:-:S13]  /*2bc0*/  ELECT P0, URZ, PT ;  /* 0x0000000000ff782f */ /* 0x000fda0003800000 */
[----:B------:R-:W-:Y:S05]  /*2bd0*/  @!P0 BRA `(.L_x_51) ;  /* 0x0000000000608947 */ /* 0x000fea0003800000 */
[----:B------:R-:W-:Y:S01]  /*2be0*/  UMOV UR5, 0x10 ;  /* 0x0000001000057882 */ /* 0x000fe20000000000 */
[----:B------:R-:W-:Y:S01]  /*2bf0*/  HFMA2 R0, -RZ, RZ, 0, 5.9604644775390625e-08 ;  /* 0x00000001ff007431 */ /* 0x000fe200000001ff */
[----:B------:R-:W-:-:S03]  /*2c00*/  MOV R2, 0xffff ;  /* 0x0000ffff00027802 */ /* 0x000fc60000000f00 */
[----:B------:R-:W-:Y:S04]  /*2c10*/  DEPBAR.LE SB1, 0x36 ;  /* 0x00009d800000791a */ /* 0x000fe80000000000 */
[----:B------:R-:W1:Y:S02]  /*2c20*/  UTCATOMSWS.FIND_AND_SET.ALIGN UP0, UR5, UR5 ;  /* 0x00000005000575e3 */ /* 0x000e640008000800 */
[----:B-1----:R-:W-:Y:S01]  /*2c30*/  MOV R3, UR5 ;  /* 0x0000000500037c02 */ /* 0x002fe20008000f00 */
[----:B------:R-:W-:Y:S06]  /*2c40*/  BRA.U UP0, `(.L_x_52) ;  /* 0x0000000100187547 */ /* 0x000fec000b800000 */
.L_x_53:
[----:B------:R-:W-:Y:S05]  /*2c50*/  NANOSLEEP 0x64 ;  /* 0x000000640000795d */ /* 0x000fea0003800000 */
[----:B------:R-:W-:-:S05]  /*2c60*/  UMOV UR5, 0x10 ;  /* 0x0000001000057882 */ /* 0x000fca0000000000 */
[----:B------:R-:W-:Y:S04]  /*2c70*/  DEPBAR.LE SB1, 0x36 ;  /* 0x00009d800000791a */ /* 0x000fe80000000000 */
[----:B------:R-:W1:Y:S02]  /*2c80*/  UTCATOMSWS.FIND_AND_SET.ALIGN UP0, UR5, UR5 ;  /* 0x00000005000575e3 */ /* 0x000e640008000800 */
[----:B-1----:R-:W-:Y:S01]  /*2c90*/  MOV R3, UR5 ;  /* 0x0000000500037c02 */ /* 0x002fe20008000f00 */
[----:B------:R-:W-:Y:S05]  /*2ca0*/  BRA.U !UP0, `(.L_x_53) ;  /* 0xfffffffd08e87547 */ /* 0x000fea000b83ffff */
.L_x_52:
[-C--:B------:R-:W-:Y:S02]  /*2cb0*/  SHF.L.U32 R2, R2, R3.reuse, RZ ;  /* 0x0000000302027219 */ /* 0x080fe400000006ff */
[----:B------:R-:W-:Y:S01]  /*2cc0*/  SHF.L.U32 R0, R0, R3, RZ ;  /* 0x0000000300007219 */ /* 0x000fe200000006ff */
[----:B------:R-:W-:Y:S02]  /*2cd0*/  IMAD.SHL.U32 R3, R3, 0x20, RZ ;  /* 0x0000002003037824 */ /* 0x000fe400078e00ff */
[----:B------:R1:W-:Y:S04]  /*2ce0*/  ATOMS.OR RZ, [UR4+0x14], R2 ;  /* 0x00001402ffff798c */ /* 0x0003e8000b000004 */
[----:B------:R1:W-:Y:S04]  /*2cf0*/  ATOMS.OR RZ, [UR4+0x18], R0 ;  /* 0x00001800ffff798c */ /* 0x0003e8000b000004 */
[----:B------:R1:W-:Y:S01]  /*2d00*/  STS [UR37+0x150], R3 ;  /* 0x00015003ff007988 */ /* 0x0003e20008000825 */
[----:B------:R-:W-:Y:S05]  /*2d10*/  BRA `(.L_x_51) ;  /* 0x0000000000107947 */ /* 0x000fea0003800000 */
.L_x_50:
[----:B------:R-:W-:Y:S02]  /*2d20*/  MOV R0, 0xffffffff ;  /* 0xffffffff00007802 */ /* 0x000fe40000000f00 */
[----:B------:R-:W-:-:S03]  /*2d30*/  MOV R2, 0x2d60 ;  /* 0x00002d6000027802 */ /* 0x000fc60000000f00 */
[----:B------:R1:W-:Y:S04]  /*2d40*/  STS [UR37+0x150], R0 ;  /* 0x00015000ff007988 */ /* 0x0003e80008000825 */
[----:B-1-3-5:R-:W-:Y:S05]  /*2d50*/  CALL.REL.NOINC `($__internal_1_$__cuda_sm10x_tcgen05_guardrail_trap_phase_invalid_during_alloc) ;  /* 0x0000006c00887944 */ /* 0x02afea0003c00000 */
.L_x_51:
[----:B------:R-:W-:Y:S05]  /*2d60*/  WARPSYNC.ALL ;  /* 0x0000000000007948 */ /* 0x000fea0003800000 */
[----:B------:R-:W2:Y:S01]  /*2d70*/  S2UR UR6, SR_CgaCtaId ;  /* 0x00000000000679c3 */ /* 0x000ea20000008800 */
[----:B------:R-:W-:Y:S01]  /*2d80*/  UMOV UR4, 0x400 ;  /* 0x0000040000047882 */ /* 0x000fe20000000000 */
[----:B------:R-:W-:-:S06]  /*2d90*/  NOP ;  /* 0x0000000000007918 */ /* 0x000fcc0000000000 */
[----:B------:R-:W-:Y:S06]  /*2da0*/  BAR.ARV 0x6, 0xa0 ;  /* 0x0182800000007b1d */ /* 0x000fec0000002000 */
[----:B------:R-:W4:Y:S01]  /*2db0*/  LDCU UR7, c[0x0][0x38c] ;  /* 0x00007180ff0777ac */ /* 0x000f220008000800 */
[----:B------:R-:W-:Y:S01]  /*2dc0*/  IMAD.MOV.U32 R11, RZ, RZ, 0x1 ;  /* 0x00000001ff0b7424 */ /* 0x000fe200078e00ff */
[----:B------:R-:W-:Y:S01]  /*2dd0*/  CS2R R8, SRZ ;  /* 0x0000000000087805 */ /* 0x000fe2000001ff00 */
[----:B------:R-:W-:Y:S01]  /*2de0*/  IMAD.MOV.U32 R10, RZ, RZ, RZ ;  /* 0x000000ffff0a7224 */ /* 0x000fe200078e00ff */
[----:B------:R-:W-:Y:S01]  /*2df0*/  UMOV UR18, URZ ;  /* 0x000000ff00127c82 */ /* 0x000fe20008000000 */
[----:B------:R-:W-:Y:S01]  /*2e00*/  UMOV UR17, URZ ;  /* 0x000000ff00117c82 */ /* 0x000fe20008000000 */
[----:B------:R-:W-:Y:S01]  /*2e10*/  UMOV UR20, 0x0 ;  /* 0x0000000000147882 */ /* 0x000fe20000000000 */
[----:B------:R-:W-:Y:S01]  /*2e20*/  UMOV UR21, 0x4400490 ;  /* 0x0440049000157882 */ /* 0x000fe20000000000 */
[----:B--2---:R-:W-:Y:S01]  /*2e30*/  ULEA UR6, UR6, UR4, 0x18 ;  /* 0x0000000406067291 */ /* 0x004fe2000f8ec0ff */
[----:B------:R-:W2:Y:S03]  /*2e40*/  LDCU UR4, c[0x0][0x38c] ;  /* 0x00007180ff0477ac */ /* 0x000ea60008000800 */
[----:B------:R-:W-:-:S02]  /*2e50*/  UIADD3 UR11, UPT, UPT, UR6, 0x6400, URZ ;  /* 0x00006400060b7890 */ /* 0x000fc4000fffe0ff */
[----:B----4-:R-:W-:-:S03]  /*2e60*/  UIADD3 UR7, UPT, UPT, UR7, 0x1f, URZ ;  /* 0x0000001f07077890 */ /* 0x010fc6000fffe0ff */
[----:B-1----:R-:W1:Y:S01]  /*2e70*/  LDS R0, [UR6+0x150] ;  /* 0x00015006ff007984 */ /* 0x002e620008000800 */
[----:B------:R-:W-:Y:S02]  /*2e80*/  UIADD3 UR12, UPT, UPT, UR6, 0x8c00, URZ ;  /* 0x00008c00060c7890 */ /* 0x000fe4000fffe0ff */
[----:B------:R-:W-:Y:S02]  /*2e90*/  USHF.R.S32.HI UR5, URZ, 0x1f, UR7 ;  /* 0x0000001fff057899 */ /* 0x000fe40008011407 */
[----:B------:R-:W-:Y:S02]  /*2ea0*/  USHF.R.U32.HI UR11, URZ, 0x4, UR11 ;  /* 0x00000004ff0b7899 */ /* 0x000fe4000801160b */
[----:B------:R-:W-:Y:S02]  /*2eb0*/  ULEA.HI UR5, UR5, UR7, URZ, 0x5 ;  /* 0x0000000705057291 */ /* 0x000fe4000f8f28ff */
[----:B------:R-:W-:Y:S02]  /*2ec0*/  USHF.R.U32.HI UR12, URZ, 0x4, UR12 ;  /* 0x00000004ff0c7899 */ /* 0x000fe4000801160c */
[----:B------:R-:W-:-:S02]  /*2ed0*/  USHF.R.S32.HI UR5, URZ, 0x5, UR5 ;  /* 0x00000005ff057899 */ /* 0x000fc40008011405 */
[----:B------:R-:W-:Y:S02]  /*2ee0*/  ULOP3.LUT UR11, UR11, 0x3fff, URZ, 0xc0, !UPT ;  /* 0x00003fff0b0b7892 */ /* 0x000fe4000f8ec0ff */
[----:B------:R-:W-:Y:S02]  /*2ef0*/  UISETP.LT.AND UP0, UPT, UR5, 0x1, UPT ;  /* 0x000000010500788c */ /* 0x000fe4000bf01270 */
[----:B------:R-:W-:Y:S02]  /*2f00*/  ULOP3.LUT UR12, UR12, 0x3fff, URZ, 0xc0, !UPT ;  /* 0x00003fff0c0c7892 */ /* 0x000fe4000f8ec0ff */
[----:B------:R-:W-:Y:S02]  /*2f10*/  USEL UR10, UR5, 0x1, !UP0 ;  /* 0x00000001050a7887 */ /* 0x000fe4000c000000 */
[----:B------:R-:W-:Y:S02]  /*2f20*/  ULOP3.LUT UR11, UR11, 0x10000, URZ, 0xfc, !UPT ;  /* 0x000100000b0b7892 */ /* 0x000fe4000f8efcff */
[----:B------:R-:W-:-:S02]  /*2f30*/  ULOP3.LUT UR12, UR12, 0x10000, URZ, 0xfc, !UPT ;  /* 0x000100000c0c7892 */ /* 0x000fc4000f8efcff */
[----:B------:R-:W-:Y:S02]  /*2f40*/  UIADD3 UR10, UPT, UPT, -UR10, URZ, URZ ;  /* 0x000000ff0a0a7290 */ /* 0x000fe4000fffe1ff */
[----:B--2---:R-:W-:Y:S01]  /*2f50*/  UISETP.GE.AND UP3, UPT, UR4, 0x1, UPT ;  /* 0x000000010400788c */ /* 0x004fe2000bf66270 */
[----:B-1----:R-:W-:-:S15]  /*2f60*/  R2UR UR19, R0 ;  /* 0x00000000001372ca */ /* 0x002fde00000e0000 */
.L_x_60:
[----:B------:R-:W-:Y:S02]  /*2f70*/  LEA R0, R10, UR6, 0x3 ;  /* 0x000000060a007c11 */ /* 0x000fe4000f8e18ff */
[----:B------:R-:W-:Y:S02]  /*2f80*/  SHF.L.U32 R2, R9, 0x1f, RZ ;  /* 0x0000001f09027819 */ /* 0x000fe400000006ff */
[----:B------:R-:W-:Y:S01]  /*2f90*/  PLOP3.LUT P0, PT, PT, PT, UP3, 0x80, 0x8 ;  /* 0x000000000008781c */ /* 0x000fe20003f0f038 */
[----:B------:R-:W-:Y:S01]  /*2fa0*/  VIADD R3, R0, 0xb0 ;  /* 0x000000b000037836 */ /* 0x000fe20000000000 */
[----:B-1----:R-:W1:Y:S02]  /*2fb0*/  SYNCS.PHASECHK.TRANS64.TRYWAIT P1, [R0+URZ+0xa0], R2 ;  /* 0x0000a002000075a7 */ /* 0x002e6400080211ff */
[----:B-1--4-:R-:W-:Y:S09]  /*2fc0*/  @!P1 BRA `(.L_x_54) ;  /* 0x0000006000f09947 */ /* 0x012ff20003800000 */
.L_x_143:
[----:B------:R-:W-:Y:S01]  /*2fd0*/  LEA R4, R10, UR6, 0x4 ;  /* 0x000000060a047c11 */ /* 0x000fe2000f8e20ff */
[----:B------:R-:W-:Y:S01]  /*2fe0*/  @UP3 ULEA UR4, UR17, UR6, 0x3 ;  /* 0x0000000611043291 */ /* 0x000fe2000f8e18ff */
[----:B------:R-:W-:Y:S01]  /*2ff0*/  PLOP3.LUT P2, PT, PT, PT, PT, 0x80, 0x8 ;  /* 0x000000000008781c */ /* 0x000fe20003f4f070 */
[----:B------:R-:W-:Y:S01]  /*3000*/  ULEA UR9, UR18, UR6, 0x3 ;  /* 0x0000000612097291 */ /* 0x000fe2000f8e18ff */
[----:B------:R-:W-:Y:S02]  /*3010*/  PRMT R3, RZ, 0x654, R3 ;  /* 0x00000654ff037816 */ /* 0x000fe40000000003 */
[----:B------:R-:W2:Y:S01]  /*3020*/  LDS.128 R4, [R4+0x130] ;  /* 0x0001300004047984 */ /* 0x000ea20000000c00 */
[----:B-1----:R-:W-:Y:S02]  /*3030*/  @P0 SHF.L.U32 R2, R8, 0x1f, RZ ;  /* 0x0000001f08020819 */ /* 0x002fe400000006ff */
[----:B------:R-:W-:Y:S01]  /*3040*/  SHF.L.U32 R0, R11, 0x1f, RZ ;  /* 0x0000001f0b007819 */ /* 0x000fe200000006ff */
[----:B------:R-:W-:Y:S01]  /*3050*/  @!PT LDS RZ, [RZ] ;  /* 0x00000000fffff984 */ /* 0x000fe20000000800 */
[----:B------:R-:W-:Y:S01]  /*3060*/  @!PT LDS RZ, [RZ] ;  /* 0x00000000fffff984 */ /* 0x000fe20000000800 */
[----:B------:R-:W-:Y:S01]  /*3070*/  @!PT LDS RZ, [RZ] ;  /* 0x00000000fffff984 */ /* 0x000fe20000000800 */
[----:B------:R-:W-:Y:S01]  /*3080*/  @!PT LDS RZ, [RZ] ;  /* 0x00000000fffff984 */ /* 0x000fe20000000800 */
[----:B------:R1:W-:Y:S06]  /*3090*/  MEMBAR.ALL.CTA ;  /* 0x0000000000007992 */ /* 0x0003ec0000008000 */
[----:B-1----:R-:W1:Y:S02]  /*30a0*/  FENCE.VIEW.ASYNC.S ;  /* 0x00000000000073c6 */ /* 0x002e640000000000 */
[----:B-1----:R1:W-:Y:S01]  /*30b0*/  SYNCS.ARRIVE.TRANS64.RED.A1T0 RZ, [R3+URZ], RZ ;  /* 0x000000ff03ff79a7 */ /* 0x0023e200081004ff */
[----:B------:R1:W4:Y:S01]  /*30c0*/  @P0 SYNCS.PHASECHK.TRANS64.TRYWAIT P2, [UR4], R2 ;  /* 0x00000002ff0005a7 */ /* 0x0003220008041104 */
[----:B--2---:R-:W-:Y:S01]  /*30d0*/  LOP3.LUT P1, RZ, R6, 0x1, RZ, 0xc0, !PT ;  /* 0x0000000106ff7812 */ /* 0x004fe2000782c0ff */
[----:B------:R-:W2:Y:S02]  /*30e0*/  SYNCS.PHASECHK.TRANS64.TRYWAIT P0, [UR9+0xe0], R0 ;  /* 0x0000e000ff0075a7 */ /* 0x000ea40008001109 */
[----:B-12-4-:R-:W-:Y:S10]  /*30f0*/  @!P0 BRA `(.L_x_55) ;  /* 0x0000006000b88947 */ /* 0x016ff40003800000 */
.L_x_145:
[----:B------:R-:W-:Y:S01]  /*3100*/  IADD3 R10, PT, PT, R10, 0x1, RZ ;  /* 0x000000010a0a7810 */ /* 0x000fe20007ffe0ff */
[----:B------:R-:W-:Y:S06]  /*3110*/  BRA.U !UP3, `(.L_x_56) ;  /* 0x000000010ba07547 */ /* 0x000fec000b800000 */
[----:B------:R-:W-:Y:S02]  /*3120*/  ULEA.HI UR8, UR18, UR18, URZ, 0x1 ;  /* 0x0000001212087291 */ /* 0x000fe4000f8f08ff */
[----:B------:R-:W-:Y:S02]  /*3130*/  UPLOP3.LUT UP4, UPT, UPT, UPT, UPT, 0x40, 0x4 ;  /* 0x000000000004789c */ /* 0x000fe40003f8e870 */
[----:B------:R-:W-:Y:S02]  /*3140*/  USHF.L.U32 UR4, UR8, 0x7, URZ ;  /* 0x0000000708047899 */ /* 0x000fe400080006ff */
[----:B------:R-:W-:Y:S02]  /*3150*/  ULOP3.LUT UR8, UR8, 0xffe, URZ, 0xc0, !UPT ;  /* 0x00000ffe08087892 */ /* 0x000fe4000f8ec0ff */
[----:B------:R-:W-:Y:S02]  /*3160*/  ULOP3.LUT UR4, UR4, 0xffffff00, URZ, 0xc0, !UPT ;  /* 0xffffff0004047892 */ /* 0x000fe4000f8ec0ff */
[----:B------:R-:W-:-:S02]  /*3170*/  UIADD3 UR8, UPT, UPT, -UR8, UR18, URZ ;  /* 0x0000001208087290 */ /* 0x000fc4000fffe1ff */
[----:B------:R-:W-:Y:S01]  /*3180*/  UIADD3 UR4, UPT, UPT, UR19, UR4, URZ ;  /* 0x0000000413047290 */ /* 0x000fe2000fffe0ff */
[----:B------:R-:W-:Y:S01]  /*3190*/  UMOV UR16, UR10 ;  /* 0x0000000a00107c82 */ /* 0x000fe20008000000 */
[----:B------:R-:W-:Y:S02]  /*31a0*/  UMOV UR15, UR5 ;  /* 0x00000005000f7c82 */ /* 0x000fe40008000000 */
[----:B------:R-:W-:Y:S01]  /*31b0*/  ULEA UR8, UR8, UR4, 0x14 ;  /* 0x0000000408087291 */ /* 0x000fe2000f8ea0ff */
[----:B------:R-:W-:-:S11]  /*31c0*/  UMOV UR14, UR17 ;  /* 0x00000011000e7c82 */ /* 0x000fd60008000000 */
.L_x_59:
[----:B------:R-:W-:Y:S02]  /*31d0*/  UIADD3 UR16, UPT, UPT, UR16, 0x1, URZ ;  /* 0x0000000110107890 */ /* 0x000fe4000fffe0ff */
[----:B--2---:R-:W-:Y:S02]  /*31e0*/  ULEA UR7, UR14, UR6, 0x3 ;  /* 0x000000060e077291 */ /* 0x004fe4000f8e18ff */
[----:B------:R-:W-:Y:S01]  /*31f0*/  UISETP.NE.AND UP0, UPT, UR16, URZ, UPT ;  /* 0x000000ff1000728c */ /* 0x000fe2000bf05270 */
[----:B----4-:R-:W-:Y:S10]  /*3200*/  @P2 BRA `(.L_x_57) ;  /* 0x00000000000c2947 */ /* 0x010ff40003800000 */
[----:B-1----:R-:W-:Y:S04]  /*3210*/  SHF.L.U32 R2, R8, 0x1f, RZ ;  /* 0x0000001f08027819 */ /* 0x002fe800000006ff */
[----:B------:R-:W1:Y:S02]  /*3220*/  SYNCS.PHASECHK.TRANS64.TRYWAIT P0, [UR7], R2 ;  /* 0x00000002ff0075a7 */ /* 0x000e640008001107 */
[----:B-1----:R-:W-:Y:S05]  /*3230*/  @!P0 BRA `(.L_x_58) ;  /* 0x0000006000808947 */ /* 0x002fea0003800000 */
.L_x_57:
[----:B------:R-:W-:Y:S01]  /*3240*/  UISETP.NE.AND UP1, UPT, UR15, 0x1, UPT ;  /* 0x000000010f00788c */ /* 0x000fe2000bf25270 */
[----:B------:R-:W-:Y:S01]  /*3250*/  PLOP3.LUT P2, PT, PT, PT, PT, 0x80, 0x8 ;  /* 0x000000000008781c */ /* 0x000fe20003f4f070 */
[----:B------:R-:W-:Y:S02]  /*3260*/  UIADD3 UR17, UPT, UPT, UR14, 0x1, URZ ;  /* 0x000000010e117890 */ /* 0x000fe4000fffe0ff */
[----:B------:R-:W-:Y:S02]  /*3270*/  ULEA UR22, UR14, UR12, 0x9 ;  /* 0x0000000c0e167291 */ /* 0x000fe4000f8e48ff */
[----:B------:R-:W-:Y:S01]  /*3280*/  UISETP.NE.AND UP2, UPT, UR17, 0x5, UPT ;  /* 0x000000051100788c */ /* 0x000fe2000bf45270 */
[----:B------:R-:W-:Y:S01]  /*3290*/  PLOP3.LUT P0, PT, PT, PT, UP1, 0x80, 0x8 ;  /* 0x000000000008781c */ /* 0x000fe20003f0f018 */
[----:B------:R-:W-:Y:S02]  /*32a0*/  ULEA UR24, UR14, UR11, 0x7 ;  /* 0x0000000b0e187291 */ /* 0x000fe4000f8e38ff */
[----:B------:R-:W-:Y:S02]  /*32b0*/  USEL UR13, URZ, 0x1, UP2 ;  /* 0x00000001ff0d7887 */ /* 0x000fe40009000000 */
[----:B------:R-:W-:Y:S02]  /*32c0*/  USEL UR17, UR17, URZ, UP2 ;  /* 0x000000ff11117287 */ /* 0x000fe40009000000 */
[----:B------:R-:W-:Y:S02]  /*32d0*/  UIADD3 UR7, UPT, UPT, UR7, 0x28, URZ ;  /* 0x0000002807077890 */ /* 0x000fe4000fffe0ff */
[----:B------:R-:W-:Y:S01]  /*32e0*/  @UP1 ULEA UR4, UR17, UR6, 0x3 ;  /* 0x0000000611041291 */ /* 0x000fe2000f8e18ff */
[----:B------:R-:W-:Y:S01]  /*32f0*/  LOP3.LUT R8, R8, UR13, RZ, 0x3c, !PT ;  /* 0x0000000d08087c12 */ /* 0x000fe2000f8e3cff */
[----:B------:R-:W-:Y:S01]  /*3300*/  UMOV UR23, 0xc0004010 ;  /* 0xc000401000177882 */ /* 0x000fe20000000000 */
[----:B------:R-:W-:Y:S01]  /*3310*/  UMOV UR25, 0xc0004010 ;  /* 0xc000401000197882 */ /* 0x000fe20000000000 */
[----:B------:R-:W-:Y:S01]  /*3320*/  UIADD3 UR15, UPT, UPT, UR15, -0x1, URZ ;  /* 0xffffffff0f0f7890 */ /* 0x000fe2000fffe0ff */
[----:B-1----:R-:W-:Y:S01]  /*3330*/  @P0 SHF.L.U32 R0, R8, 0x1f, RZ ;  /* 0x0000001f08000819 */ /* 0x002fe200000006ff */
[----:B------:R-:W-:Y:S03]  /*3340*/  UMOV UR14, UR17 ;  /* 0x00000011000e7c82 */ /* 0x000fe60008000000 */
[----:B------:R2:W4:Y:S01]  /*3350*/  @P0 SYNCS.PHASECHK.TRANS64.TRYWAIT P2, [UR4], R0 ;  /* 0x00000000ff0005a7 */ /* 0x0005220008041104 */
[----:B------:R2:W-:Y:S01]  /*3360*/  UTCQMMA gdesc[UR24], gdesc[UR22], tmem[UR8], tmem[UR20], idesc[UR21], UP4 ;  /* 0x00ff1416180075ea */ /* 0x0005e2000a000308 */
[----:B------:R-:W-:Y:S01]  /*3370*/  UPLOP3.LUT UP4, UPT, UPT, UPT, UPT, 0x80, 0x8 ;  /* 0x000000000008789c */ /* 0x000fe20003f8f070 */
[----:B------:R2:W-:Y:S01]  /*3380*/  UTCBAR [UR7], URZ ;  /* 0x000000ff070073e9 */ /* 0x0005e200080000ff */
[----:B------:R-:W-:Y:S09]  /*3390*/  BRA.U UP0, `(.L_x_59) ;  /* 0xfffffffd008c7547 */ /* 0x000ff2000b83ffff */
.L_x_56:
[----:B------:R-:W-:Y:S01]  /*33a0*/  UIADD3 UR18, UPT, UPT, UR18, 0x1, URZ ;  /* 0x0000000112127890 */ /* 0x000fe2000fffe0ff */
[C---:B------:R-:W-:Y:S01]  /*33b0*/  ISETP.NE.AND P0, PT, R10.reuse, 0x2, PT ;  /* 0x000000020a00780c */ /* 0x040fe20003f05270 */
[----:B------:R-:W-:Y:S02]  /*33c0*/  UIADD3 UR9, UPT, UPT, UR9, 0xc0, URZ ;  /* 0x000000c009097890 */ /* 0x000fe4000fffe0ff */
[----:B------:R-:W-:Y:S01]  /*33d0*/  UISETP.NE.AND UP0, UPT, UR18, 0x4, UPT ;  /* 0x000000041200788c */ /* 0x000fe2000bf05270 */
[----:B-12---:R-:W-:Y:S02]  /*33e0*/  SEL R0, RZ, 0x1, P0 ;  /* 0x00000001ff007807 */ /* 0x006fe40000000000 */
[----:B------:R-:W-:Y:S01]  /*33f0*/  SEL R10, R10, RZ, P0 ;  /* 0x000000ff0a0a7207 */ /* 0x000fe20000000000 */
[----:B------:R-:W-:Y:S01]  /*3400*/  USEL UR4, URZ, 0x1, UP0 ;  /* 0x00000001ff047887 */ /* 0x000fe20008000000 */
[----:B------:R-:W-:Y:S01]  /*3410*/  LOP3.LUT R9, R9, R0, RZ, 0x3c, !PT ;  /* 0x0000000009097212 */ /* 0x000fe200078e3cff */
[----:B------:R-:W-:Y:S01]  /*3420*/  USEL UR18, UR18, URZ, UP0 ;  /* 0x000000ff12127287 */ /* 0x000fe20008000000 */
[----:B------:R1:W-:Y:S03]  /*3430*/  UTCBAR [UR9], URZ ;  /* 0x000000ff090073e9 */ /* 0x0003e600080000ff */
[----:B------:R-:W-:Y:S01]  /*3440*/  LOP3.LUT R11, R11, UR4, RZ, 0x3c, !PT ;  /* 0x000000040b0b7c12 */ /* 0x000fe2000f8e3cff */
[----:B------:R-:W-:Y:S07]  /*3450*/  @P1 BRA `(.L_x_60) ;  /* 0xfffffff800c41947 */ /* 0x000fee000383ffff */
[----:B------:R-:W2:Y:S01]  /*3460*/  S2UR UR4, SR_CgaCtaId ;  /* 0x00000000000479c3 */ /* 0x000ea20000008800 */
[----:B------:R-:W-:Y:S01]  /*3470*/  ELECT P0, URZ, PT ;  /* 0x0000000000ff782f */ /* 0x000fe20003800000 */
[----:B------:R-:W-:Y:S01]  /*3480*/  IMAD.MOV.U32 R0, RZ, RZ, 0x1 ;  /* 0x00000001ff007424 */ /* 0x000fe200078e00ff */
[----:B------:R-:W-:Y:S01]  /*3490*/  UIADD3 UR6, UPT, UPT, UR6, 0xe0, URZ ;  /* 0x000000e006067890 */ /* 0x000fe2000fffe0ff */
[----:B------:R-:W-:Y:S01]  /*34a0*/  SHF.L.U32 R2, R11, 0x1f, RZ ;  /* 0x0000001f0b027819 */ /* 0x000fe200000006ff */
[----:B------:R-:W-:-:S03]  /*34b0*/  UMOV UR5, 0x40 ;  /* 0x0000004000057882 */ /* 0x000fc60000000000 */
[----:B------:R-:W-:Y:S01]  /*34c0*/  UVIRTCOUNT.DEALLOC.SMPOOL 0x80 ;  /* 0x000000800000784c */ /* 0x000fe20000000000 */
[----:B--2---:R-:W-:Y:S02]  /*34d0*/  ULEA UR4, UR4, UR5, 0x18 ;  /* 0x0000000504047291 */ /* 0x004fe4000f8ec0ff */
[----:B------:R-:W-:-:S07]  /*34e0*/  ULEA UR5, UR18, UR6, 0x3 ;  /* 0x0000000612057291 */ /* 0x000fce000f8e18ff */
[----:B------:R2:W-:Y:S02]  /*34f0*/  @P0 STS.U8 [UR4+0x1c], R0 ;  /* 0x00001c00ff000988 */ /* 0x0005e40008000004 */
[----:B------:R-:W3:Y:S02]  /*3500*/  SYNCS.PHASECHK.TRANS64.TRYWAIT P0, [UR5], R2 ;  /* 0x00000002ff0075a7 */ /* 0x000ee40008001105 */
[----:B--23--:R-:W-:Y:S05]  /*3510*/  @!P0 BRA `(.L_x_61) ;  /* 0x0000005c00e08947 */ /* 0x00cfea0003800000 */
.L_x_148:
[----:B------:R-:W-:-:S04]  /*3520*/  UIADD3 UR7, UPT, UPT, UR18, 0x1, URZ ;  /* 0x0000000112077890 */ /* 0x000fc8000fffe0ff */
[----:B------:R-:W-:-:S04]  /*3530*/  UISETP.NE.AND UP0, UPT, UR7, 0x4, UPT ;  /* 0x000000040700788c */ /* 0x000fc8000bf05270 */
[----:B------:R-:W-:Y:S02]  /*3540*/  USEL UR8, URZ, 0x1, UP0 ;  /* 0x00000001ff087887 */ /* 0x000fe40008000000 */
[----:B------:R-:W-:-:S04]  /*3550*/  USEL UR7, UR7, URZ, UP0 ;  /* 0x000000ff07077287 */ /* 0x000fc80008000000 */
[----:B------:R-:W-:Y:S01]  /*3560*/  ULEA UR5, UR7, UR6, 0x3 ;  /* 0x0000000607057291 */ /* 0x000fe2000f8e18ff */
[----:B--2---:R-:W-:-:S04]  /*3570*/  LOP3.LUT R2, R11, UR8, RZ, 0x3c, !PT ;  /* 0x000000080b027c12 */ /* 0x004fc8000f8e3cff */
[----:B------:R-:W-:-:S04]  /*3580*/  SHF.L.U32 R3, R2, 0x1f, RZ ;  /* 0x0000001f02037819 */ /* 0x000fc800000006ff */
[----:B------:R-:W2:Y:S02]  /*3590*/  SYNCS.PHASECHK.TRANS64.TRYWAIT P0, [UR5], R3 ;  /* 0x00000003ff0075a7 */ /* 0x000ea40008001105 */
[----:B--2---:R-:W-:Y:S05]  /*35a0*/  @!P0 BRA `(.L_x_62) ;  /* 0x0000005c00d48947 */ /* 0x004fea0003800000 */
.L_x_150:
[----:B------:R-:W-:-:S04]  /*35b0*/  UIADD3 UR7, UPT, UPT, UR7, 0x1, URZ ;  /* 0x0000000107077890 */ /* 0x000fc8000fffe0ff */
[----:B------:R-:W-:-:S04]  /*35c0*/  UISETP.NE.AND UP0, UPT, UR7, 0x4, UPT ;  /* 0x000000040700788c */ /* 0x000fc8000bf05270 */
[----:B------:R-:W-:Y:S02]  /*35d0*/  USEL UR8, URZ, 0x1, UP0 ;  /* 0x00000001ff087887 */ /* 0x000fe40008000000 */
[----:B------:R-:W-:-:S04]  /*35e0*/  USEL UR7, UR7, URZ, UP0 ;  /* 0x000000ff07077287 */ /* 0x000fc80008000000 */
[----:B------:R-:W-:Y:S01]  /*35f0*/  ULEA UR5, UR7, UR6, 0x3 ;  /* 0x0000000607057291 */ /* 0x000fe2000f8e18ff */
[----:B------:R-:W-:-:S04]  /*3600*/  LOP3.LUT R2, R2, UR8, RZ, 0x3c, !PT ;  /* 0x0000000802027c12 */ /* 0x000fc8000f8e3cff */
[----:B--2---:R-:W-:-:S04]  /*3610*/  SHF.L.U32 R3, R2, 0x1f, RZ ;  /* 0x0000001f02037819 */ /* 0x004fc800000006ff */
[----:B------:R-:W2:Y:S02]  /*3620*/  SYNCS.PHASECHK.TRANS64.TRYWAIT P0, [UR5], R3 ;  /* 0x00000003ff0075a7 */ /* 0x000ea40008001105 */
[----:B--2---:R-:W-:Y:S05]  /*3630*/  @!P0 BRA `(.L_x_63) ;  /* 0x0000005c00c88947 */ /* 0x004fea0003800000 */
.L_x_152:
[----:B------:R-:W-:-:S04]  /*3640*/  UIADD3 UR7, UPT, UPT, UR7, 0x1, URZ ;  /* 0x0000000107077890 */ /* 0x000fc8000fffe0ff */
[----:B------:R-:W-:-:S04]  /*3650*/  UISETP.NE.AND UP0, UPT, UR7, 0x4, UPT ;  /* 0x000000040700788c */ /* 0x000fc8000bf05270 */
[----:B------:R-:W-:Y:S02]  /*3660*/  USEL UR5, URZ, 0x1, UP0 ;  /* 0x00000001ff057887 */ /* 0x000fe40008000000 */
[----:B------:R-:W-:-:S04]  /*3670*/  USEL UR7, UR7, URZ, UP0 ;  /* 0x000000ff07077287 */ /* 0x000fc80008000000 */
[----:B------:R-:W-:Y:S01]  /*3680*/  ULEA UR7, UR7, UR6, 0x3 ;  /* 0x0000000607077291 */ /* 0x000fe2000f8e18ff */
[----:B------:R-:W-:-:S04]  /*3690*/  LOP3.LUT R2, R2, UR5, RZ, 0x3c, !PT ;  /* 0x0000000502027c12 */ /* 0x000fc8000f8e3cff */
[----:B------:R-:W-:-:S04]  /*36a0*/  SHF.L.U32 R2, R2, 0x1f, RZ ;  /* 0x0000001f02027819 */ /* 0x000fc800000006ff */
[----:B------:R-:W3:Y:S02]  /*36b0*/  SYNCS.PHASECHK.TRANS64.TRYWAIT P0, [UR7], R2 ;  /* 0x00000002ff0075a7 */ /* 0x000ee40008001107 */
[----:B---3--:R-:W-:Y:S05]  /*36c0*/  @!P0 BRA `(.L_x_64) ;  /* 0x0000005c00bc8947 */ /* 0x008fea0003800000 */
.L_x_154:
[----:B------:R-:W-:Y:S01]  /*36d0*/  NOP ;  /* 0x0000000000007918 */ /* 0x000fe20000000000 */
[----:B--2---:R-:W2:Y:S01]  /*36e0*/  LDS R0, [UR4+0x14] ;  /* 0x00001404ff007984 */ /* 0x004ea20008000800 */
[----:B------:R-:W-:Y:S01]  /*36f0*/  ULOP3.LUT UR6, UR19, 0xffff, URZ, 0xc0, !UPT ;  /* 0x0000ffff13067892 */ /* 0x000fe2000f8ec0ff */
[----:B------:R-:W-:Y:S01]  /*3700*/  UMOV UR8, 0xffff ;  /* 0x0000ffff00087882 */ /* 0x000fe20000000000 */
[----:B------:R-:W-:Y:S02]  /*3710*/  UMOV UR5, 0x1 ;  /* 0x0000000100057882 */ /* 0x000fe40000000000 */
[----:B------:R-:W-:-:S04]  /*3720*/  USHF.R.U32.HI UR6, URZ, 0x5, UR6 ;  /* 0x00000005ff067899 */ /* 0x000fc80008011606 */
[----:B------:R-:W-:Y:S02]  /*3730*/  USHF.L.U32 UR8, UR8, UR6, URZ ;  /* 0x0000000608087299 */ /* 0x000fe400080006ff */
[----:B------:R-:W-:-:S04]  /*3740*/  USHF.L.U32 UR5, UR5, UR6, URZ ;  /* 0x0000000605057299 */ /* 0x000fc800080006ff */
[----:B--2---:R-:W-:-:S04]  /*3750*/  LOP3.LUT R0, R0, UR8, RZ, 0xc0, !PT ;  /* 0x0000000800007c12 */ /* 0x004fc8000f8ec0ff */
[----:B------:R-:W-:-:S13]  /*3760*/  ISETP.NE.AND P0, PT, R0, UR8, PT ;  /* 0x0000000800007c0c */ /* 0x000fda000bf05270 */
[----:B------:R-:W-:Y:S05]  /*3770*/  @P0 BRA `(.L_x_65) ;  /* 0x0000000000580947 */ /* 0x000fea0003800000 */
[----:B------:R-:W2:Y:S02]  /*3780*/  LDS R0, [UR4+0x18] ;  /* 0x00001804ff007984 */ /* 0x000ea40008000800 */
[----:B--2---:R-:W-:-:S04]  /*3790*/  LOP3.LUT R0, R0, UR5, RZ, 0xc0, !PT ;  /* 0x0000000500007c12 */ /* 0x004fc8000f8ec0ff */
[----:B------:R-:W-:-:S13]  /*37a0*/  ISETP.NE.AND P0, PT, R0, UR5, PT ;  /* 0x0000000500007c0c */ /* 0x000fda000bf05270 */
[----:B------:R-:W-:Y:S05]  /*37b0*/  @P0 BRA `(.L_x_66) ;  /* 0x00000000003c0947 */ /* 0x000fea0003800000 */
[----:B------:R-:W2:Y:S01]  /*37c0*/  S2R R2, SR_LANEID ;  /* 0x0000000000027919 */ /* 0x000ea20000000000 */
[----:B------:R-:W-:Y:S01]  /*37d0*/  ULOP3.LUT UR8, URZ, UR8, URZ, 0x33, !UPT ;  /* 0x00000008ff087292 */ /* 0x000fe2000f8e33ff */
[----:B------:R-:W-:Y:S02]  /*37e0*/  VOTEU.ANY UR7, UPT, PT ;  /* 0x0000000000077886 */ /* 0x000fe400038e0100 */
[----:B------:R-:W-:-:S03]  /*37f0*/  UFLO.U32 UR7, UR7 ;  /* 0x00000007000772bd */ /* 0x000fc600080e0000 */
[----:B------:R-:W-:-:S04]  /*3800*/  IMAD.U32 R0, RZ, RZ, UR8 ;  /* 0x00000008ff007e24 */ /* 0x000fc8000f8e00ff */
[----:B------:R3:W1:Y:S02]  /*3810*/  REDUX UR6, R0 ;  /* 0x00000000000673c4 */ /* 0x0006640000000000 */
[----:B------:R1:W-:Y:S01]  /*3820*/  UTCATOMSWS.AND URZ, UR8 ;  /* 0x0000000800ff79e3 */ /* 0x0003e20008000000 */
[----:B--2---:R-:W-:Y:S02]  /*3830*/  ISETP.EQ.U32.AND P0, PT, R2, UR7, PT ;  /* 0x0000000702007c0c */ /* 0x004fe4000bf02070 */
[----:B---3--:R-:W-:Y:S02]  /*3840*/  LOP3.LUT R0, RZ, UR5, RZ, 0x33, !PT ;  /* 0x00000005ff007c12 */ /* 0x008fe4000f8e33ff */
[----:B-1----:R-:W-:Y:S02]  /*3850*/  MOV R2, UR6 ;  /* 0x0000000600027c02 */ /* 0x002fe40008000f00 */
[----:B------:R-:W1:Y:S07]  /*3860*/  REDUX UR5, R0 ;  /* 0x00000000000573c4 */ /* 0x000e6e0000000000 */
[----:B------:R2:W-:Y:S01]  /*3870*/  @P0 ATOMS.AND RZ, [UR4+0x14], R2 ;  /* 0x00001402ffff098c */ /* 0x0005e2000a800004 */
[----:B-1----:R-:W-:-:S05]  /*3880*/  IMAD.U32 R0, RZ, RZ, UR5 ;  /* 0x00000005ff007e24 */ /* 0x002fca000f8e00ff */
[----:B------:R2:W-:Y:S01]  /*3890*/  @P0 ATOMS.AND RZ, [UR4+0x18], R0 ;  /* 0x00001800ffff098c */ /* 0x0005e2000a800004 */
[----:B------:R-:W-:Y:S05]  /*38a0*/  BRA `(.L_x_67) ;  /* 0x0000000000147947 */ /* 0x000fea0003800000 */
.L_x_66:
[----:B------:R-:W-:Y:S02]  /*38b0*/  MOV R2, 0x38d0 ;  /* 0x000038d000027802 */ /* 0x000fe40000000f00 */
[----:B-1--45:R-:W-:Y:S05]  /*38c0*/  CALL.REL.NOINC `($__internal_0_$__cuda_sm10x_tcgen05_guardrail_trap_col_being_dealloced_not_returned_by_alloc) ;  /* 0x0000006000a07944 */ /* 0x032fea0003c00000 */
[----:B------:R-:W-:Y:S05]  /*38d0*/  BRA `(.L_x_67) ;  /* 0x0000000000087947 */ /* 0x000fea0003800000 */
.L_x_65:
[----:B------:R-:W-:Y:S02]  /*38e0*/  MOV R2, 0x3900 ;  /* 0x0000390000027802 */ /* 0x000fe40000000f00 */
[----:B-1--45:R-:W-:Y:S05]  /*38f0*/  CALL.REL.NOINC `($__internal_2_$__cuda_sm10x_tcgen05_guardrail_trap_unallocated_columns_being_dealloced) ;  /* 0x0000006000ac7944 */ /* 0x032fea0003c00000 */
.L_x_67:
[----:B------:R-:W-:Y:S01]  /*3900*/  NOP ;  /* 0x0000000000007918 */ /* 0x000fe20000000000 */
[----:B------:R-:W-:Y:S05]  /*3910*/  EXIT ;  /* 0x000000000000794d */ /* 0x000fea0003800000 */
.L_x_49:
[----:B------:R-:W-:-:S09]  /*3920*/  UISETP.NE.OR UP2, UPT, UR8, 0x3, !UP2 ;  /* 0x000000030800788c */ /* 0x000fd2000d745670 */
[----:B------:R-:W-:Y:S05]  /*3930*/  BRA.U UP2, `(.L_x_68) ;  /* 0x0000001102087547 */ /* 0x000fea000b800000 */
[----:B------:R-:W1:Y:S01]  /*3940*/  LDC R0, c[0x0][0xb30] ;  /* 0x0002cc00ff007b82 */ /* 0x000e620000000800 */
[----:B------:R-:W2:Y:S01]  /*3950*/  LDCU.64 UR8, c[0x0][0x888] ;  /* 0x00011100ff0877ac */ /* 0x000ea20008000a00 */
[----:B------:R-:W-:Y:S02]  /*3960*/  HFMA2 R27, -RZ, RZ, 0, 0 ;  /* 0x00000000ff1b7431 */ /* 0x000fe400000001ff */
[----:B------:R-:W-:Y:S01]  /*3970*/  IMAD.MOV.U32 R29, RZ, RZ, 0x1 ;  /* 0x00000001ff1d7424 */ /* 0x000fe200078e00ff */
[----:B------:R-:W-:Y:S01]  /*3980*/  MOV R25, 0x1000 ;  /* 0x0000100000197802 */ /* 0x000fe20000000f00 */
[----:B------:R-:W4:Y:S01]  /*3990*/  LDCU.64 UR4, c[0x0][0x890] ;  /* 0x00011200ff0477ac */ /* 0x000f220008000a00 */
[----:B------:R-:W-:Y:S01]  /*39a0*/  IMAD.MOV.U32 R28, RZ, RZ, RZ ;  /* 0x000000ffff1c7224 */ /* 0x000fe200078e00ff */
[----:B------:R-:W3:Y:S01]  /*39b0*/  LDC R24, c[0x0][0x370] ;  /* 0x0000dc00ff187b82 */ /* 0x000ee20000000800 */
[----:B------:R-:W-:Y:S01]  /*39c0*/  UMOV UR7, 0x400 ;  /* 0x0000040000077882 */ /* 0x000fe20000000000 */
[----:B------:R-:W-:-:S02]  /*39d0*/  UPLOP3.LUT UP1, UPT, UPT, UPT, UPT, 0x40, 0x4 ;  /* 0x000000000004789c */ /* 0x000fc40003f2e870 */
[----:B------:R-:W-:-:S04]  /*39e0*/  ULEA UR7, UR37, UR7, 0x18 ;  /* 0x0000000725077291 */ /* 0x000fc8000f8ec0ff */
[----:B------:R-:W3:Y:S01]  /*39f0*/  LDC R3, c[0x0][0xb0c] ;  /* 0x0002c300ff037b82 */ /* 0x000ee20000000800 */
[----:B------:R-:W-:Y:S02]  /*3a00*/  UIADD3 UR13, UPT, UPT, UR7, 0x68, URZ ;  /* 0x00000068070d7890 */ /* 0x000fe4000fffe0ff */
[----:B--2---:R-:W-:Y:S02]  /*3a10*/  UISETP.NE.U32.AND UP2, UPT, UR8, URZ, UPT ;  /* 0x000000ff0800728c */ /* 0x004fe4000bf45070 */
[----:B------:R-:W-:Y:S02]  /*3a20*/  UIADD3 UR33, UPT, UPT, UR7, 0x50, URZ ;  /* 0x0000005007217890 */ /* 0x000fe4000fffe0ff */
[----:B----4-:R-:W-:Y:S01]  /*3a30*/  UISETP.NE.U32.AND UP3, UPT, UR4, URZ, UPT ;  /* 0x000000ff0400728c */ /* 0x010fe2000bf65070 */
[----:B------:R-:W2:Y:S01]  /*3a40*/  LDC R18, c[0x0][0xb20] ;  /* 0x0002c800ff127b82 */ /* 0x000ea20000000800 */
[----:B-1----:R-:W-:Y:S01]  /*3a50*/  ISETP.NE.AND P1, PT, R0, 0x1, PT ;  /* 0x000000010000780c */ /* 0x002fe20003f25270 */
[----:B------:R-:W-:-:S02]  /*3a60*/  UISETP.NE.AND.EX UP2, UPT, UR9, URZ, UPT, UP2 ;  /* 0x000000ff0900728c */ /* 0x000fc4000bf45320 */
[----:B------:R-:W-:Y:S02]  /*3a70*/  UIADD3 UR25, UPT, UPT, UR7, 0x58, URZ ;  /* 0x0000005807197890 */ /* 0x000fe4000fffe0ff */
[----:B------:R-:W-:Y:S02]  /*3a80*/  UIADD3 UR17, UPT, UPT, UR7, 0x60, URZ ;  /* 0x0000006007117890 */ /* 0x000fe4000fffe0ff */
[----:B------:R-:W1:Y:S01]  /*3a90*/  LDC.64 R30, c[0x0][0x348] ;  /* 0x0000d200ff1e7b82 */ /* 0x000e620000000a00 */
[----:B------:R-:W-:Y:S02]  /*3aa0*/  UPRMT UR13, UR37, 0x654, UR13 ;  /* 0x00000654250d7896 */ /* 0x000fe4000800000d */
[----:B------:R-:W-:-:S05]  /*3ab0*/  UISETP.NE.AND.EX UP3, UPT, UR5, URZ, UPT, UP3 ;  /* 0x000000ff0500728c */ /* 0x000fca000bf65330 */
[----:B------:R-:W4:Y:S08]  /*3ac0*/  LDC.64 R16, c[0x0][0xb10] ;  /* 0x0002c400ff107b82 */ /* 0x000f300000000a00 */
[----:B------:R-:W1:Y:S08]  /*3ad0*/  LDC.64 R6, c[0x0][0xb18] ;  /* 0x0002c600ff067b82 */ /* 0x000e700000000a00 */
[----:B------:R-:W1:Y:S08]  /*3ae0*/  LDC.64 R4, c[0x0][0xb28] ;  /* 0x0002ca00ff047b82 */ /* 0x000e700000000a00 */
[----:B--23--:R-:W1:Y:S02]  /*3af0*/  LDC R19, c[0x0][0x374] ;  /* 0x0000dd00ff137b82 */ /* 0x00ce640000000800 */
.L_x_79:
[C---:B------:R-:W-:Y:S02]  /*3b00*/  LEA R0, R28.reuse, UR7, 0x3 ;  /* 0x000000071c007c11 */ /* 0x040fe4000f8e18ff */
[----:B------:R-:W-:Y:S02]  /*3b10*/  SHF.L.U32 R2, R27, 0x1f, RZ ;  /* 0x0000001f1b027819 */ /* 0x000fe400000006ff */
[----:B------:R-:W-:Y:S02]  /*3b20*/  LEA R20, R28, UR7, 0x4 ;  /* 0x000000071c147c11 */ /* 0x000fe4000f8e20ff */
[----:B--2---:R-:W2:Y:S02]  /*3b30*/  SYNCS.PHASECHK.TRANS64.TRYWAIT P0, [R0+URZ+0xa0], R2 ;  /* 0x0000a002000075a7 */ /* 0x004ea400080011ff */
[----:B--2---:R-:W-:Y:S05]  /*3b40*/  @!P0 BRA `(.L_x_69) ;  /* 0x0000005800b48947 */ /* 0x004fea0003800000 */
.L_x_155:
[----:B------:R-:W-:Y:S01]  /*3b50*/  ISETP.GE.AND P0, PT, R40, 0x1, PT ;  /* 0x000000012800780c */ /* 0x000fe20003f06270 */
[----:B------:R-:W3:Y:S01]  /*3b60*/  LDS.128 R20, [R20+0x130] ;  /* 0x0001300014147984 */ /* 0x000ee20000000c00 */
[----:B--2---:R-:W-:Y:S01]  /*3b70*/  VIADD R0, R0, 0xb0 ;  /* 0x000000b000007836 */ /* 0x004fe20000000000 */
[----:B------:R-:W-:Y:S01]  /*3b80*/  @!PT LDS RZ, [RZ] ;  /* 0x00000000fffff984 */ /* 0x000fe20000000800 */
[----:B------:R-:W-:Y:S01]  /*3b90*/  @!PT LDS RZ, [RZ] ;  /* 0x00000000fffff984 */ /* 0x000fe20000000800 */
[----:B------:R-:W-:Y:S01]  /*3ba0*/  @!PT LDS RZ, [RZ] ;  /* 0x00000000fffff984 */ /* 0x000fe20000000800 */
[----:B------:R-:W-:Y:S01]  /*3bb0*/  @!PT LDS RZ, [RZ] ;  /* 0x00000000fffff984 */ /* 0x000fe20000000800 */
[----:B------:R2:W-:Y:S06]  /*3bc0*/  MEMBAR.ALL.CTA ;  /* 0x0000000000007992 */ /* 0x0005ec0000008000 */
[----:B--2---:R-:W2:Y:S01]  /*3bd0*/  FENCE.VIEW.ASYNC.S ;  /* 0x00000000000073c6 */ /* 0x004ea20000000000 */
[----:B------:R-:W-:Y:S04]  /*3be0*/  PRMT R0, RZ, 0x654, R0 ;  /* 0x00000654ff007816 */ /* 0x000fe80000000000 */
[----:B--2---:R2:W-:Y:S01]  /*3bf0*/  SYNCS.ARRIVE.TRANS64.RED.A1T0 RZ, [R0+URZ], RZ ;  /* 0x000000ff00ff79a7 */ /* 0x0045e200081004ff */
[----:B---3--:R-:W-:Y:S11]  /*3c00*/  LOP3.LUT P3, RZ, R22, 0x1, RZ, 0xc0, !PT ;  /* 0x0000000116ff7812 */ /* 0x008ff6000786c0ff */
[----:B------:R-:W-:Y:S02]  /*3c10*/  @!UPT UIADD3 URZ, UPT, UPT, URZ, URZ, URZ ;  /* 0x000000fffffff290 */ /* 0x000fe4000fffe0ff */
[----:B------:R-:W-:Y:S02]  /*3c20*/  @P3 MOV R11, R20 ;  /* 0x00000014000b3202 */ /* 0x000fe40000000f00 */
[----:B------:R-:W-:Y:S01]  /*3c30*/  @P3 LOP3.LUT R10, R21, 0xffff, RZ, 0xc0, !PT ;  /* 0x0000ffff150a3812 */ /* 0x000fe200078ec0ff */
[----:B--2---:R-:W-:Y:S06]  /*3c40*/  @!P0 BRA `(.L_x_70) ;  /* 0x0000000000a48947 */ /* 0x004fec0003800000 */
[-C--:B-1----:R-:W-:Y:S01]  /*3c50*/  IMAD.HI.U32 R0, R19, R7.reuse, RZ ;  /* 0x0000000713007227 */ /* 0x082fe200078e00ff */
[----:B------:R-:W-:Y:S02]  /*3c60*/  ISETP.NE.AND P0, PT, R6, 0x1, PT ;  /* 0x000000010600780c */ /* 0x000fe40003f05270 */
[----:B------:R-:W-:Y:S01]  /*3c70*/  ISETP.NE.AND P2, PT, R40, 0x1, PT ;  /* 0x000000012800780c */ /* 0x000fe20003f45270 */
[----:B----4-:R-:W-:Y:S01]  /*3c80*/  IMAD.HI.U32 R9, R24, R16, RZ ;  /* 0x0000001018097227 */ /* 0x010fe200078e00ff */
[----:B------:R-:W-:Y:S02]  /*3c90*/  SHF.R.U32.HI R0, RZ, R18, R0 ;  /* 0x00000012ff007219 */ /* 0x000fe40000011600 */
[----:B------:R-:W-:Y:S01]  /*3ca0*/  ISETP.NE.AND P4, PT, R3, 0x1, PT ;  /* 0x000000010300780c */ /* 0x000fe20003f85270 */
[----:B------:R-:W-:Y:S01]  /*3cb0*/  IMAD.HI.U32 R13, R10, R7, RZ ;  /* 0x000000070a0d7227 */ /* 0x000fe200078e00ff */
[----:B------:R-:W-:Y:S02]  /*3cc0*/  SHF.R.U32.HI R9, RZ, R17, R9 ;  /* 0x00000011ff097219 */ /* 0x000fe40000011609 */
[----:B------:R-:W-:Y:S01]  /*3cd0*/  SEL R0, R19, R0, !P0 ;  /* 0x0000000013007207 */ /* 0x000fe20004000000 */
[----:B------:R-:W-:Y:S01]  /*3ce0*/  IMAD.HI.U32 R12, R11, R16, RZ ;  /* 0x000000100b0c7227 */ /* 0x000fe200078e00ff */
[----:B------:R-:W-:Y:S03]  /*3cf0*/  SEL R9, R24, R9, !P4 ;  /* 0x0000000918097207 */ /* 0x000fe60006000000 */
[-C--:B------:R-:W-:Y:S01]  /*3d00*/  IMAD.HI.U32 R8, R0, R4.reuse, RZ ;  /* 0x0000000400087227 */ /* 0x080fe200078e00ff */
[----:B------:R-:W-:Y:S03]  /*3d10*/  SHF.R.U32.HI R12, RZ, R17, R12 ;  /* 0x00000011ff0c7219 */ /* 0x000fe6000001160c */
[----:B------:R-:W-:Y:S01]  /*3d20*/  IMAD.HI.U32 R2, R9, R4, RZ ;  /* 0x0000000409027227 */ /* 0x000fe200078e00ff */
[-C--:B------:R-:W-:Y:S02]  /*3d30*/  @P2 SHF.R.U32.HI R0, RZ, R5.reuse, R8 ;  /* 0x00000005ff002219 */ /* 0x080fe40000011608 */
[----:B------:R-:W-:Y:S02]  /*3d40*/  SHF.R.U32.HI R8, RZ, R18, R13 ;  /* 0x00000012ff087219 */ /* 0x000fe4000001160d */
[----:B------:R-:W-:Y:S01]  /*3d50*/  @P2 SHF.R.U32.HI R9, RZ, R5, R2 ;  /* 0x00000005ff092219 */ /* 0x000fe20000011602 */
[----:B------:R-:W-:Y:S01]  /*3d60*/  IMAD R0, R40, R0, RZ ;  /* 0x0000000028007224 */ /* 0x000fe200078e02ff */
[----:B------:R-:W-:Y:S02]  /*3d70*/  SEL R8, R10, R8, !P0 ;  /* 0x000000080a087207 */ /* 0x000fe40004000000 */
[----:B------:R-:W-:Y:S01]  /*3d80*/  SEL R2, R11, R12, !P4 ;  /* 0x0000000c0b027207 */ /* 0x000fe20006000000 */
[----:B------:R-:W-:Y:S01]  /*3d90*/  IMAD R12, R40, R9, RZ ;  /* 0x00000009280c7224 */ /* 0x000fe200078e02ff */
[C---:B------:R-:W-:Y:S01]  /*3da0*/  ISETP.GE.AND P0, PT, R8.reuse, R0, PT ;  /* 0x000000000800720c */ /* 0x040fe20003f06270 */
[----:B------:R-:W-:Y:S03]  /*3db0*/  IMAD.HI.U32 R0, R8, R4, RZ ;  /* 0x0000000408007227 */ /* 0x000fe600078e00ff */
[----:B------:R-:W-:Y:S02]  /*3dc0*/  ISETP.GE.OR P0, PT, R2, R12, P0 ;  /* 0x0000000c0200720c */ /* 0x000fe40000706670 */
[-C--:B------:R-:W-:Y:S04]  /*3dd0*/  SHF.R.U32.HI R0, RZ, R5.reuse, R0 ;  /* 0x00000005ff007219 */ /* 0x080fe80000011600 */
[----:B------:R-:W-:Y:S05]  /*3de0*/  SEL R13, R8, R0, !P2 ;  /* 0x00000000080d7207 */ /* 0x000fea0005000000 */
[----:B------:R-:W-:Y:S02]  /*3df0*/  IMAD.MOV R12, RZ, RZ, -R13 ;  /* 0x000000ffff0c7224 */ /* 0x000fe400078e0a0d */
[----:B------:R-:W-:Y:S04]  /*3e00*/  @!P0 IMAD.HI.U32 R0, R2, R4, RZ ;  /* 0x0000000402008227 */ /* 0x000fe800078e00ff */
[----:B------:R-:W-:Y:S01]  /*3e10*/  IMAD R12, R40, R12, R8 ;  /* 0x0000000c280c7224 */ /* 0x000fe200078e0208 */
[----:B------:R-:W-:Y:S04]  /*3e20*/  @!P0 SHF.R.U32.HI R0, RZ, R5, R0 ;  /* 0x00000005ff008219 */ /* 0x000fe80000011600 */
[----:B------:R-:W-:Y:S04]  /*3e30*/  @!P0 SEL R0, R2, R0, !P2 ;  /* 0x0000000002008207 */ /* 0x000fe80005000000 */
[----:B------:R-:W-:Y:S01]  /*3e40*/  @!P0 IADD3 R13, PT, PT, R13, -R0, RZ ;  /* 0x800000000d0d8210 */ /* 0x000fe20007ffe0ff */
[----:B------:R-:W-:Y:S01]  /*3e50*/  @!P0 IMAD R0, R9, R12, R0 ;  /* 0x0000000c09008224 */ /* 0x000fe200078e0200 */
[----:B------:R-:W-:Y:S01]  /*3e60*/  IADD3 R9, PT, PT, -R8, RZ, RZ ;  /* 0x000000ff08097210 */ /* 0x000fe20007ffe1ff */
[--C-:B------:R-:W-:Y:S02]  /*3e70*/  IMAD.MOV R12, RZ, RZ, -R2.reuse ;  /* 0x000000ffff0c7224 */ /* 0x100fe400078e0a02 */
[----:B------:R-:W-:Y:S02]  /*3e80*/  @!P0 IMAD R8, R13, R40, R2 ;  /* 0x000000280d088224 */ /* 0x000fe400078e0202 */
[----:B------:R-:W-:Y:S02]  /*3e90*/  @!P0 IMAD.MOV.U32 R2, RZ, RZ, R0 ;  /* 0x000000ffff028224 */ /* 0x000fe400078e0000 */
[----:B------:R-:W-:Y:S02]  /*3ea0*/  IMAD R11, R3, R12, R11 ;  /* 0x0000000c030b7224 */ /* 0x000fe400078e020b */
[----:B------:R-:W-:Y:S02]  /*3eb0*/  IMAD R10, R6, R9, R10 ;  /* 0x00000009060a7224 */ /* 0x000fe400078e020a */
[----:B------:R-:W-:Y:S02]  /*3ec0*/  IMAD R11, R2, R3, R11 ;  /* 0x00000003020b7224 */ /* 0x000fe400078e020b */
[----:B------:R-:W-:Y:S02]  /*3ed0*/  IMAD R10, R8, R6, R10 ;  /* 0x00000006080a7224 */ /* 0x000fe400078e020a */
.L_x_70:
[----:B------:R-:W-:Y:S05]  /*3ee0*/  BRA.U UP1, `(.L_x_71) ;  /* 0x0000000101107547 */ /* 0x000fea000b800000 */
[----:B------:R-:W-:Y:S04]  /*3ef0*/  MOV R2, UR6 ;  /* 0x0000000600027c02 */ /* 0x000fe80008000f00 */
[----:B------:R-:W-:Y:S04]  /*3f00*/  SHF.L.U32 R2, R2, 0x1f, RZ ;  /* 0x0000001f02027819 */ /* 0x000fe800000006ff */
[----:B------:R-:W2:Y:S02]  /*3f10*/  SYNCS.PHASECHK.TRANS64.TRYWAIT P0, [UR7+0x98], R2 ;  /* 0x00009802ff0075a7 */ /* 0x000ea40008001107 */
[----:B--2---:R-:W-:Y:S05]  /*3f20*/  @!P0 BRA `(.L_x_72) ;  /* 0x0000005400d08947 */ /* 0x004fea0003800000 */
.L_x_71:
[----:B------:R-:W-:Y:S02]  /*3f30*/  R2UR UR35, R15 ;  /* 0x000000000f2372ca */ /* 0x000fe400000e0000 */
[----:B------:R-:W-:Y:S02]  /*3f40*/  R2UR UR34, R14 ;  /* 0x000000000e2272ca */ /* 0x000fe400000e0000 */
[----:B------:R-:W-:Y:S02]  /*3f50*/  ISETP.NE.U32.AND P2, PT, RZ, UR4, PT ;  /* 0x00000004ff007c0c */ /* 0x000fe4000bf45070 */
[----:B------:R-:W-:Y:S02]  /*3f60*/  SHF.L.U32 R14, R29, 0x1f, RZ ;  /* 0x0000001f1d0e7819 */ /* 0x000fe400000006ff */
[----:B------:R-:W-:Y:S05]  /*3f70*/  ISETP.NE.AND.EX P2, PT, RZ, UR5, PT, P2 ;  /* 0x00000005ff007c0c */ /* 0x000fea000bf45320 */
[----:B------:R-:W-:Y:S02]  /*3f80*/  USHF.L.U32 UR35, UR35, 0x6, URZ ;  /* 0x0000000623237899 */ /* 0x000fe400080006ff */
[----:B------:R-:W-:Y:S01]  /*3f90*/  USHF.L.U32 UR34, UR34, 0x8, URZ ;  /* 0x0000000822227899 */ /* 0x000fe200080006ff */
[----:B------:R-:W-:Y:S11]  /*3fa0*/  BRA.U !UP3, `(.L_x_73) ;  /* 0x000000010b347547 */ /* 0x000ff6000b800000 */
[----:B------:R-:W-:Y:S01]  /*3fb0*/  UPLOP3.LUT UP0, UPT, UPT, UPT, UP2, 0x80, 0x8 ;  /* 0x000000000008789c */ /* 0x000fe20003f0f020 */
[----:B--2---:R-:W-:Y:S02]  /*3fc0*/  HFMA2 R0, -RZ, RZ, 0, 5.9604644775390625e-08 ;  /* 0x00000001ff007431 */ /* 0x004fe400000001ff */
[----:B------:R-:W-:Y:S03]  /*3fd0*/  IMAD.MOV.U32 R96, RZ, RZ, 0x1 ;  /* 0x00000001ff607424 */ /* 0x000fe600078e00ff */
[----:B------:R-:W-:Y:S05]  /*3fe0*/  PLOP3.LUT P0, PT, PT, PT, UP0, 0x80, 0x8 ;  /* 0x000000000008781c */ /* 0x000fea0003f0f008 */
[----:B------:R-:W2:Y:S01]  /*3ff0*/  @UP0 LDCU.64 UR10, c[0x0][0x888] ;  /* 0x00011100ff0a07ac */ /* 0x000ea20008000a00 */
[----:B------:R-:W-:Y:S07]  /*4000*/  @UP0 UIMAD UR8, UR36, UR4, URZ ;  /* 0x00000004240802a4 */ /* 0x000fee000f8e02ff */
[----:B------:R-:W-:Y:S01]  /*4010*/  @!P0 PRMT R96, R0, 0x7610, R96 ;  /* 0x0000761000608816 */ /* 0x000fe20000000060 */
[----:B--2---:R-:W-:Y:S03]  /*4020*/  @UP0 UIMAD.WIDE UR10, UR8, 0x4, UR10 ;  /* 0x00000004080a08a5 */ /* 0x004fe6000f8e020a */
[----:B------:R-:W2:Y:S03]  /*4030*/  @!UP0 LDCU UR8, c[0x0][0x880] ;  /* 0x00011000ff0887ac */ /* 0x000ea60008000800 */
[----:B------:R-:W-:Y:S01]  /*4040*/  IMAD.U32 R8, RZ, RZ, UR10 ;  /* 0x0000000aff087e24 */ /* 0x000fe2000f8e00ff */
[----:B------:R-:W-:Y:S05]  /*4050*/  MOV R9, UR11 ;  /* 0x0000000b00097c02 */ /* 0x000fea0008000f00 */
[----:B-----5:R3:W5:Y:S02]  /*4060*/  @P0 LDG.E R49, desc[UR46][R8.64] ;  /* 0x0000002e08310981 */ /* 0x020764000c1e1900 */
[----:B--23--:R-:W-:Y:S07]  /*4070*/  @!P0 IMAD.U32 R49, RZ, RZ, UR8 ;  /* 0x00000008ff318e24 */ /* 0x00cfee000f8e00ff */
.L_x_73:
[----:B-----5:R-:W-:Y:S01]  /*4080*/  @!P2 FSETP.EQ.AND P0, PT, R49, RZ, PT ;  /* 0x000000ff3100a20b */ /* 0x020fe20003f02000 */
[----:B------:R-:W-:Y:S01]  /*4090*/  @!UPT UIADD3 URZ, UPT, UPT, URZ, URZ, URZ ;  /* 0x000000fffffff290 */ /* 0x000fe2000fffe0ff */
[----:B------:R-:W-:Y:S11]  /*40a0*/  @!P2 BRA `(.L_x_74) ;  /* 0x000000000014a947 */ /* 0x000ff60003800000 */
[----:B------:R-:W-:Y:S02]  /*40b0*/  LOP3.LUT P2, RZ, R96, 0xff, RZ, 0xc0, !PT ;  /* 0x000000ff60ff7812 */ /* 0x000fe4000784c0ff */
[----:B------:R-:W-:Y:S04]  /*40c0*/  PLOP3.LUT P0, PT, PT, PT, UP0, 0x80, 0x8 ;  /* 0x000000000008781c */ /* 0x000fe80003f0f008 */
[----:B------:R-:W-:Y:S07]  /*40d0*/  PLOP3.LUT P0, PT, P0, PT, PT, 0x8, 0x80 ;  /* 0x000000000080781c */ /* 0x000fee000070e170 */
[----:B------:R-:W-:Y:S11]  /*40e0*/  @P2 FSETP.EQ.AND P0, PT, R49, RZ, PT ;  /* 0x000000ff3100220b */ /* 0x000ff60003f02000 */
[----:B------:R-:W-:Y:S02]  /*40f0*/  @!UPT UIADD3 URZ, UPT, UPT, URZ, URZ, URZ ;  /* 0x000000fffffff290 */ /* 0x000fe4000fffe0ff */
.L_x_74:
[----:B------:R-:W3:Y:S01]  /*4100*/  SYNCS.PHASECHK.TRANS64.TRYWAIT P2, [UR7+0x70], R14 ;  /* 0x0000700eff0075a7 */ /* 0x000ee20008041107 */
[----:B------:R-:W-:Y:S04]  /*4110*/  ELECT P4, URZ, PT ;  /* 0x0000000000ff782f */ /* 0x000fe80003880000 */
[----:B------:R-:W-:Y:S11]  /*4120*/  PLOP3.LUT P4, PT, P0, P4, PT, 0xf2, 0x2f ;  /* 0x00000000002f781c */ /* 0x000ff60000789e72 */
[----:B------:R-:W-:Y:S02]  /*4130*/  @!UPT UIADD3 URZ, UPT, UPT, URZ, URZ, URZ ;  /* 0x000000fffffff290 */ /* 0x000fe4000fffe0ff */
[----:B-1----:R-:W-:Y:S05]  /*4140*/  @!P4 IADD3 R8, P0, PT, R30, 0x580, RZ ;  /* 0x000005801e08c810 */ /* 0x002fea0007f1e0ff */
[----:B--2---:R-:W-:Y:S01]  /*4150*/  @!P4 IMAD.X R2, RZ, RZ, R31, P0 ;  /* 0x000000ffff02c224 */ /* 0x004fe200000e061f */
[----:B---3--:R-:W-:Y:S07]  /*4160*/  @!P2 BRA `(.L_x_75) ;  /* 0x000000540058a947 */ /* 0x008fee0003800000 */
.L_x_158:
[----:B------:R-:W-:Y:S01]  /*4170*/  @!P4 R2UR UR8, R2 ;  /* 0x000000000208c2ca */ /* 0x000fe200000e0000 */
[----:B------:R-:W-:Y:S01]  /*4180*/  VOTEU.ALL UP1, P4 ;  /* 0x0000000000ff7886 */ /* 0x000fe20002020000 */
[----:B------:R-:W-:Y:S01]  /*4190*/  @!P4 R2UR UR9, R8 ;  /* 0x000000000809c2ca */ /* 0x000fe200000e0000 */
[----:B-1----:R-:W-:Y:S01]  /*41a0*/  @!P4 IMAD.MOV.U32 R0, RZ, RZ, 0x1000 ;  /* 0x00001000ff00c424 */ /* 0x002fe200078e00ff */
[----:B------:R-:W-:Y:S01]  /*41b0*/  UMOV UR10, 0x0 ;  /* 0x00000000000a7882 */ /* 0x000fe20000000000 */
[----:B------:R-:W-:Y:S01]  /*41c0*/  UMOV UR11, 0x10000000 ;  /* 0x10000000000b7882 */ /* 0x000fe20000000000 */
[----:B------:R-:W-:Y:S01]  /*41d0*/  @!UP1 UIADD3 UR32, UPT, UPT, UR7, 0x200, URZ ;  /* 0x0000020007209890 */ /* 0x000fe2000fffe0ff */
[----:B------:R-:W-:Y:S06]  /*41e0*/  VOTEU.ALL UP1, P4 ;  /* 0x0000000000ff7886 */ /* 0x000fec0002020000 */
[----:B------:R-:W-:Y:S01]  /*41f0*/  IMAD.U32 R9, RZ, RZ, UR8 ;  /* 0x00000008ff097e24 */ /* 0x000fe2000f8e00ff */
[----:B------:R-:W-:Y:S01]  /*4200*/  UPRMT UR8, UR37, 0x654, UR33 ;  /* 0x0000065425087896 */ /* 0x000fe20008000021 */
[----:B------:R-:W-:Y:S03]  /*4210*/  IMAD.U32 R8, RZ, RZ, UR9 ;  /* 0x00000009ff087e24 */ /* 0x000fe6000f8e00ff */
[----:B------:R-:W-:Y:S02]  /*4220*/  @!P4 R2UR UR15, R9 ;  /* 0x00000000090fc2ca */ /* 0x000fe400000e0000 */
[----:B------:R-:W-:Y:S02]  /*4230*/  @!P4 R2UR UR14, R8 ;  /* 0x00000000080ec2ca */ /* 0x000fe400000e0000 */
[----:B------:R-:W-:Y:S05]  /*4240*/  @!P4 IADD3 R8, P0, PT, R30, 0x580, RZ ;  /* 0x000005801e08c810 */ /* 0x000fea0007f1e0ff */
[----:B------:R-:W-:Y:S06]  /*4250*/  @!P4 IMAD.X R2, RZ, RZ, R31, P0 ;  /* 0x000000ffff02c224 */ /* 0x000fec00000e061f */
[----:B------:R1:W-:Y:S01]  /*4260*/  @!UP1 UTMALDG.3D [UR32], [UR14], desc[UR10] ;  /* 0x00000a200e0095b4 */ /* 0x0003e20008011000 */
[----:B------:R1:W-:Y:S01]  /*4270*/  @!P4 SYNCS.ARRIVE.TRANS64.RED.A0TR RZ, [UR7+0x50], R0 ;  /* 0x00005000ffffc9a7 */ /* 0x0003e20008300407 */
[----:B------:R-:W-:Y:S01]  /*4280*/  SYNCS.ARRIVE.TRANS64.RED.A1T0 RZ, [UR8], RZ ;  /* 0x000000ffffff79a7 */ /* 0x000fe20008100408 */
[----:B------:R-:W2:Y:S02]  /*4290*/  SYNCS.PHASECHK.TRANS64.TRYWAIT P2, [UR7+0x78], R14 ;  /* 0x0000780eff0075a7 */ /* 0x000ea40008041107 */
[----:B-12---:R-:W-:Y:S05]  /*42a0*/  @!P2 BRA `(.L_x_76) ;  /* 0x000000540020a947 */ /* 0x006fea0003800000 */
.L_x_160:
[----:B------:R-:W-:Y:S01]  /*42b0*/  @!P4 R2UR UR8, R2 ;  /* 0x000000000208c2ca */ /* 0x000fe200000e0000 */
[----:B------:R-:W-:Y:S01]  /*42c0*/  VOTEU.ALL UP1, P4 ;  /* 0x0000000000ff7886 */ /* 0x000fe20002020000 */
[----:B------:R-:W-:Y:S01]  /*42d0*/  @!P4 R2UR UR9, R8 ;  /* 0x000000000809c2ca */ /* 0x000fe200000e0000 */
[----:B-1----:R-:W-:Y:S01]  /*42e0*/  @!P4 IMAD.MOV.U32 R0, RZ, RZ, 0x1000 ;  /* 0x00001000ff00c424 */ /* 0x002fe200078e00ff */
[----:B------:R-:W-:Y:S01]  /*42f0*/  UMOV UR10, 0x0 ;  /* 0x00000000000a7882 */ /* 0x000fe20000000000 */
[----:B------:R-:W-:Y:S01]  /*4300*/  UMOV UR11, 0x10000000 ;  /* 0x10000000000b7882 */ /* 0x000fe20000000000 */
[----:B------:R-:W-:Y:S02]  /*4310*/  @!UP1 UIADD3 UR26, UPT, UPT, UR34, 0x40, URZ ;  /* 0x00000040221a9890 */ /* 0x000fe4000fffe0ff */
[----:B------:R-:W-:Y:S01]  /*4320*/  @!UP1 UIADD3 UR24, UPT, UPT, UR7, 0x1200, URZ ;  /* 0x0000120007189890 */ /* 0x000fe2000fffe0ff */
[----:B------:R-:W-:Y:S01]  /*4330*/  VOTEU.ALL UP1, P4 ;  /* 0x0000000000ff7886 */ /* 0x000fe20002020000 */
[----:B------:R-:W-:Y:S01]  /*4340*/  UMOV UR27, UR35 ;  /* 0x00000023001b7c82 */ /* 0x000fe20008000000 */
[----:B------:R-:W-:Y:S02]  /*4350*/  UMOV UR28, UR36 ;  /* 0x00000024001c7c82 */ /* 0x000fe40008000000 */
        /* <DEDUP_REMOVED lines=12> */
.L_x_162:
[----:B------:R-:W2:Y:S01]  /*4420*/  LDC.64 R12, c[0x0][0xb18] ;  /* 0x0002c600ff0c7b82 */ /* 0x000ea20000000a00 */
[----:B------:R-:W-:Y:S01]  /*4430*/  @!P4 R2UR UR8, R2 ;  /* 0x000000000208c2ca */ /* 0x000fe200000e0000 */
[----:B------:R-:W-:Y:S01]  /*4440*/  VOTEU.ALL UP1, P4 ;  /* 0x0000000000ff7886 */ /* 0x000fe20002020000 */
[----:B------:R-:W-:Y:S01]  /*4450*/  @!P4 R2UR UR9, R8 ;  /* 0x000000000809c2ca */ /* 0x000fe200000e0000 */
[----:B-1----:R-:W-:Y:S01]  /*4460*/  @!P4 IMAD.MOV.U32 R0, RZ, RZ, 0x1000 ;  /* 0x00001000ff00c424 */ /* 0x002fe200078e00ff */
[----:B------:R-:W-:Y:S03]  /*4470*/  UMOV UR10, 0x0 ;  /* 0x00000000000a7882 */ /* 0x000fe60000000000 */
[----:B------:R-:W1:Y:S01]  /*4480*/  @!P1 LDC R2, c[0x0][0xb0c] ;  /* 0x0002c300ff029b82 */ /* 0x000e620000000800 */
[----:B------:R-:W-:Y:S01]  /*4490*/  @!UP1 UIADD3 UR18, UPT, UPT, UR34, 0x80, URZ ;  /* 0x0000008022129890 */ /* 0x000fe2000fffe0ff */
[----:B------:R-:W-:Y:S01]  /*44a0*/  @P3 SHF.R.U32.HI R26, RZ, 0x10, R21 ;  /* 0x00000010ff1a3819 */ /* 0x000fe20000011615 */
[----:B------:R-:W-:Y:S01]  /*44b0*/  @!UP1 UIADD3 UR16, UPT, UPT, UR7, 0x2200, URZ ;  /* 0x0000220007109890 */ /* 0x000fe2000fffe0ff */
[----:B------:R-:W-:Y:S01]  /*44c0*/  VIADD R28, R28, 0x1 ;  /* 0x000000011c1c7836 */ /* 0x000fe20000000000 */
[----:B------:R-:W-:Y:S01]  /*44d0*/  VOTEU.ALL UP1, P4 ;  /* 0x0000000000ff7886 */ /* 0x000fe20002020000 */
[----:B------:R-:W-:Y:S01]  /*44e0*/  UMOV UR11, 0x10000000 ;  /* 0x10000000000b7882 */ /* 0x000fe20000000000 */
[----:B------:R-:W-:Y:S01]  /*44f0*/  UMOV UR19, UR35 ;  /* 0x0000002300137c82 */ /* 0x000fe20008000000 */
[----:B------:R-:W-:Y:S01]  /*4500*/  IMAD.U32 R9, RZ, RZ, UR8 ;  /* 0x00000008ff097e24 */ /* 0x000fe2000f8e00ff */
[----:B------:R-:W-:Y:S01]  /*4510*/  UMOV UR20, UR36 ;  /* 0x0000002400147c82 */ /* 0x000fe20008000000 */
[----:B------:R-:W-:Y:S01]  /*4520*/  IMAD.U32 R8, RZ, RZ, UR9 ;  /* 0x00000009ff087e24 */ /* 0x000fe2000f8e00ff */
[----:B------:R-:W-:Y:S02]  /*4530*/  UPRMT UR8, UR37, 0x654, UR17 ;  /* 0x0000065425087896 */ /* 0x000fe40008000011 */
[----:B------:R-:W-:Y:S02]  /*4540*/  @!P4 R2UR UR15, R9 ;  /* 0x00000000090fc2ca */ /* 0x000fe400000e0000 */
[----:B------:R-:W-:Y:S02]  /*4550*/  @!P4 R2UR UR14, R8 ;  /* 0x00000000080ec2ca */ /* 0x000fe400000e0000 */
[----:B------:R-:W3:Y:S11]  /*4560*/  LDC.64 R8, c[0x0][0xb10] ;  /* 0x0002c400ff087b82 */ /* 0x000ef60000000a00 */
[----:B------:R1:W-:Y:S01]  /*4570*/  @!UP1 UTMALDG.3D [UR16], [UR14], desc[UR10] ;  /* 0x00000a100e0095b4 */ /* 0x0003e20008011000 */
[----:B------:R5:W-:Y:S01]  /*4580*/  @!P4 SYNCS.ARRIVE.TRANS64.RED.A0TR RZ, [UR7+0x60], R0 ;  /* 0x00006000ffffc9a7 */ /* 0x000be20008300407 */
[C---:B---3--:R-:W-:Y:S01]  /*4590*/  @!P1 IMAD.HI.U32 R8, R11.reuse, R8, RZ ;  /* 0x000000080b089227 */ /* 0x048fe200078e00ff */
[----:B--2---:R-:W-:Y:S02]  /*45a0*/  @!P1 ISETP.NE.AND P0, PT, R12, 0x1, PT ;  /* 0x000000010c00980c */ /* 0x004fe40003f05270 */
[----:B-1----:R-:W-:Y:S01]  /*45b0*/  @!P1 ISETP.NE.AND P2, PT, R2, 0x1, PT ;  /* 0x000000010200980c */ /* 0x002fe20003f45270 */
[----:B------:R-:W-:Y:S01]  /*45c0*/  SYNCS.ARRIVE.TRANS64.RED.A1T0 RZ, [UR8], RZ ;  /* 0x000000ffffff79a7 */ /* 0x000fe20008100408 */
[C---:B------:R-:W-:Y:S01]  /*45d0*/  @!P1 IMAD.HI.U32 R13, R10.reuse, R13, RZ ;  /* 0x0000000d0a0d9227 */ /* 0x040fe200078e00ff */
[----:B------:R-:W-:Y:S04]  /*45e0*/  @!P1 SHF.R.U32.HI R8, RZ, R9, R8 ;  /* 0x00000009ff089219 */ /* 0x000fe80000011608 */
[----:B------:R-:W-:Y:S01]  /*45f0*/  @!P1 SEL R8, R11, R8, !P2 ;  /* 0x000000080b089207 */ /* 0x000fe20005000000 */
[----:B------:R-:W1:Y:S01]  /*4600*/  SYNCS.PHASECHK.TRANS64.TRYWAIT P5, [UR7+0x88], R14 ;  /* 0x0000880eff0075a7 */ /* 0x000e6200080a1107 */
[----:B-----5:R-:W2:Y:S02]  /*4610*/  @!P1 LDC R0, c[0x0][0xb20] ;  /* 0x0002c800ff009b82 */ /* 0x020ea40000000800 */
[----:B--2---:R-:W-:Y:S04]  /*4620*/  @!P1 SHF.R.U32.HI R0, RZ, R0, R13 ;  /* 0x00000000ff009219 */ /* 0x004fe8000001160d */
[----:B------:R-:W-:Y:S05]  /*4630*/  @!P1 SEL R9, R10, R0, !P0 ;  /* 0x000000000a099207 */ /* 0x000fea0004000000 */
[----:B------:R-:W-:Y:S02]  /*4640*/  @!P1 IMAD.IADD R0, R9, 0x1, -R8 ;  /* 0x0000000109009824 */ /* 0x000fe400078e0a08 */
[----:B------:R-:W-:Y:S02]  /*4650*/  @!P1 IMAD.IADD R8, R8, 0x1, -R9 ;  /* 0x0000000108089824 */ /* 0x000fe400078e0a09 */
[----:B------:R-:W-:Y:S02]  /*4660*/  @!P1 IMAD R11, R0, R2, R11 ;  /* 0x00000002000b9224 */ /* 0x000fe400078e020b */
[----:B------:R-:W-:Y:S01]  /*4670*/  @!P1 IMAD R10, R8, R12, R10 ;  /* 0x0000000c080a9224 */ /* 0x000fe200078e020a */
[----:B-1----:R-:W-:Y:S06]  /*4680*/  @!P5 BRA `(.L_x_78) ;  /* 0x000000500058d947 */ /* 0x002fec0003800000 */
.L_x_164:
[----:B------:R-:W-:Y:S01]  /*4690*/  @!P4 IADD3 R2, P0, PT, R30, 0x580, RZ ;  /* 0x000005801e02c810 */ /* 0x000fe20007f1e0ff */
[----:B------:R-:W-:Y:S01]  /*46a0*/  VOTEU.ALL UP1, P4 ;  /* 0x0000000000ff7886 */ /* 0x000fe20002020000 */
[----:B------:R-:W-:Y:S01]  /*46b0*/  UMOV UR18, 0x0 ;  /* 0x0000000000127882 */ /* 0x000fe20000000000 */
[----:B------:R-:W-:Y:S01]  /*46c0*/  UMOV UR19, 0x10000000 ;  /* 0x1000000000137882 */ /* 0x000fe20000000000 */
[----:B------:R-:W-:Y:S01]  /*46d0*/  @!P4 R2UR UR9, R2 ;  /* 0x000000000209c2ca */ /* 0x000fe200000e0000 */
[----:B-1----:R-:W-:Y:S01]  /*46e0*/  @!P4 IMAD.X R0, RZ, RZ, R31, P0 ;  /* 0x000000ffff00c224 */ /* 0x002fe200000e061f */
[----:B------:R-:W-:Y:S01]  /*46f0*/  @!UP1 UIADD3 UR10, UPT, UPT, UR34, 0xc0, URZ ;  /* 0x000000c0220a9890 */ /* 0x000fe2000fffe0ff */
[----:B------:R-:W-:Y:S01]  /*4700*/  ISETP.NE.AND P0, PT, R28, 0x2, PT ;  /* 0x000000021c00780c */ /* 0x000fe20003f05270 */
[----:B------:R-:W-:Y:S01]  /*4710*/  UMOV UR11, UR35 ;  /* 0x00000023000b7c82 */ /* 0x000fe20008000000 */
[----:B------:R-:W-:Y:S01]  /*4720*/  UMOV UR12, UR36 ;  /* 0x00000024000c7c82 */ /* 0x000fe20008000000 */
[----:B------:R-:W-:Y:S01]  /*4730*/  @!P4 R2UR UR8, R0 ;  /* 0x000000000008c2ca */ /* 0x000fe200000e0000 */
[----:B------:R-:W-:Y:S01]  /*4740*/  IMAD.IADD R14, R10, 0x1, R94 ;  /* 0x000000010a0e7824 */ /* 0x000fe200078e025e */
[----:B------:R-:W-:Y:S01]  /*4750*/  @P3 R2UR UR36, R26 ;  /* 0x000000001a2432ca */ /* 0x000fe200000e0000 */
[----:B------:R-:W-:Y:S01]  /*4760*/  IMAD.IADD R15, R11, 0x1, R95 ;  /* 0x000000010b0f7824 */ /* 0x000fe200078e025f */
[----:B------:R-:W-:Y:S02]  /*4770*/  SEL R0, RZ, 0x1, P0 ;  /* 0x00000001ff007807 */ /* 0x000fe40000000000 */
[----:B------:R-:W-:Y:S01]  /*4780*/  LOP3.LUT R29, R29, 0x1, RZ, 0x3c, !PT ;  /* 0x000000011d1d7812 */ /* 0x000fe200078e3cff */
[----:B------:R-:W-:Y:S01]  /*4790*/  IMAD.U32 R8, RZ, RZ, UR9 ;  /* 0x00000009ff087e24 */ /* 0x000fe2000f8e00ff */
[----:B------:R-:W-:Y:S01]  /*47a0*/  @!UP1 UIADD3 UR9, UPT, UPT, UR7, 0x68, URZ ;  /* 0x0000006807099890 */ /* 0x000fe2000fffe0ff */
[----:B------:R-:W-:Y:S02]  /*47b0*/  LOP3.LUT R27, R27, R0, RZ, 0x3c, !PT ;  /* 0x000000001b1b7212 */ /* 0x000fe400078e3cff */
[----:B------:R-:W-:Y:S02]  /*47c0*/  SEL R28, R28, RZ, P0 ;  /* 0x000000ff1c1c7207 */ /* 0x000fe40000000000 */
[----:B------:R-:W-:Y:S01]  /*47d0*/  IMAD.U32 R9, RZ, RZ, UR8 ;  /* 0x00000008ff097e24 */ /* 0x000fe2000f8e00ff */
[----:B------:R-:W-:Y:S01]  /*47e0*/  @!P4 R2UR UR14, R8 ;  /* 0x00000000080ec2ca */ /* 0x000fe200000e0000 */
[----:B------:R-:W-:Y:S01]  /*47f0*/  @!UP1 UIADD3 UR8, UPT, UPT, UR7, 0x3200, URZ ;  /* 0x0000320007089890 */ /* 0x000fe2000fffe0ff */
[----:B------:R-:W-:Y:S02]  /*4800*/  VOTEU.ALL UP1, P4 ;  /* 0x0000000000ff7886 */ /* 0x000fe40002020000 */
[----:B------:R-:W-:Y:S11]  /*4810*/  @!P4 R2UR UR15, R9 ;  /* 0x00000000090fc2ca */ /* 0x000ff600000e0000 */
[----:B------:R-:W-:Y:S02]  /*4820*/  @!UPT UIADD3 URZ, UPT, UPT, URZ, URZ, URZ ;  /* 0x000000fffffff290 */ /* 0x000fe4000fffe0ff */
[----:B------:R2:W-:Y:S01]  /*4830*/  @!UP1 UTMALDG.3D [UR8], [UR14], desc[UR18] ;  /* 0x000012080e0095b4 */ /* 0x0005e20008011000 */
[----:B------:R2:W-:Y:S01]  /*4840*/  @!P4 SYNCS.ARRIVE.TRANS64.RED.A0TR RZ, [UR7+0x68], R25 ;  /* 0x00006819ffffc9a7 */ /* 0x0005e20008300407 */
[----:B------:R-:W-:Y:S01]  /*4850*/  UPLOP3.LUT UP1, UPT, UPT, UPT, UPT, 0x80, 0x8 ;  /* 0x000000000008789c */ /* 0x000fe20003f2f070 */
[----:B------:R-:W-:Y:S01]  /*4860*/  SYNCS.ARRIVE.TRANS64.RED.A1T0 RZ, [UR13], RZ ;  /* 0x000000ffffff79a7 */ /* 0x000fe2000810040d */
[----:B------:R-:W-:Y:S09]  /*4870*/  @P3 BRA `(.L_x_79) ;  /* 0xfffffff000a03947 */ /* 0x000ff2000383ffff */
[----:B------:R-:W-:-:S04]  /*4880*/  SHF.L.U32 R2, R29, 0x1f, RZ ;  /* 0x0000001f1d027819 */ /* 0x000fc800000006ff */
[----:B------:R-:W1:Y:S02]  /*4890*/  SYNCS.PHASECHK.TRANS64.TRYWAIT P0, [UR7+0x70], R2 ;  /* 0x00007002ff0075a7 */ /* 0x000e640008001107 */
[----:B-1----:R-:W-:Y:S05]  /*48a0*/  @!P0 BRA `(.L_x_80) ;  /* 0x0000004c00e88947 */ /* 0x002fea0003800000 */
.L_x_166:
[----:B------:R-:W3:Y:S02]  /*48b0*/  SYNCS.PHASECHK.TRANS64.TRYWAIT P0, [UR7+0x78], R2 ;  /* 0x00007802ff0075a7 */ /* 0x000ee40008001107 */
[----:B---3--:R-:W-:Y:S05]  /*48c0*/  @!P0 BRA `(.L_x_81) ;  /* 0x0000004c00f88947 */ /* 0x008fea0003800000 */
.L_x_168:
[----:B------:R-:W3:Y:S02]  /*48d0*/  SYNCS.PHASECHK.TRANS64.TRYWAIT P0, [UR7+0x80], R2 ;  /* 0x00008002ff0075a7 */ /* 0x000ee40008001107 */
[----:B---3--:R-:W-:Y:S05]  /*48e0*/  @!P0 BRA `(.L_x_82) ;  /* 0x0000005000088947 */ /* 0x008fea0003800000 */
.L_x_170:
[----:B-1----:R-:W-:-:S07]  /*48f0*/  MOV R0, UR7 ;  /* 0x0000000700007c02 */ /* 0x002fce0008000f00 */
.L_x_83:
[----:B-1----:R-:W-:-:S04]  /*4900*/  SHF.L.U32 R2, R29, 0x1f, RZ ;  /* 0x0000001f1d027819 */ /* 0x002fc800000006ff */
[----:B------:R1:W3:Y:S03]  /*4910*/  SYNCS.PHASECHK.TRANS64.TRYWAIT P0, [R0+URZ+0x88], R2 ;  /* 0x00008802000075a7 */ /* 0x0002e600080011ff */
[----:B---3--:R-:W-:Y:S05]  /*4920*/  @!P0 NANOSLEEP.SYNCS 0x989680 ;  /* 0x009896800000895d */ /* 0x008fea0003900000 */
[----:B------:R-:W3:Y:S02]  /*4930*/  @!P0 SYNCS.PHASECHK.TRANS64 P0, [R0+URZ+0x88], R2 ;  /* 0x00008802000085a7 */ /* 0x000ee400080010ff */
[----:B--23--:R-:W-:Y:S05]  /*4940*/  @P0 EXIT ;  /* 0x000000000000094d */ /* 0x00cfea0003800000 */
[----:B------:R-:W-:Y:S05]  /*4950*/  BRA `(.L_x_83) ;  /* 0xfffffffc00e87947 */ /* 0x000fea000383ffff */
.L_x_68:
[----:B------:R-:W-:-:S06]  /*4960*/  UISETP.GE.AND UP1, UPT, UR8, 0x4, UPT ;  /* 0x000000040800788c */ /* 0x000fcc000bf26270 */
[----:B------:R-:W-:-:S13]  /*4970*/  PLOP3.LUT P0, PT, PT, PT, UP1, 0x80, 0x8 ;  /* 0x000000000008781c */ /* 0x000fda0003f0f018 */
[----:B------:R-:W-:Y:S05]  /*4980*/  @!P0 EXIT ;  /* 0x000000000000894d */ /* 0x000fea0003800000 */
[----:B------:R-:W-:Y:S01]  /*4990*/  BAR.SYNC.DEFER_BLOCKING 0x6, 0xa0 ;  /* 0x0182800000007b1d */ /* 0x000fe20000010000 */
[C---:B------:R-:W-:Y:S01]  /*49a0*/  IMAD.SHL.U32 R3, R108.reuse, 0x40, RZ ;  /* 0x000000406c037824 */ /* 0x040fe200078e00ff */
[C---:B------:R-:W-:Y:S01]  /*49b0*/  LOP3.LUT R110, R108.reuse, 0x60, RZ, 0xc0, !PT ;  /* 0x000000606c6e7812 */ /* 0x040fe200078ec0ff */
[C---:B------:R-:W-:Y:S01]  /*49c0*/  IMAD.SHL.U32 R100, R108.reuse, 0x20, RZ ;  /* 0x000000206c647824 */ /* 0x040fe200078e00ff */
[----:B------:R-:W-:Y:S01]  /*49d0*/  CS2R R106, SRZ ;  /* 0x00000000006a7805 */ /* 0x000fe2000001ff00 */
[C---:B------:R-:W-:Y:S01]  /*49e0*/  IMAD.SHL.U32 R4, R108.reuse, 0x2, RZ ;  /* 0x000000026c047824 */ /* 0x040fe200078e00ff */
[----:B------:R-:W-:Y:S02]  /*49f0*/  UMOV UR49, 0x400 ;  /* 0x0000040000317882 */ /* 0x000fe40000000000 */
[----:B------:R-:W1:Y:S01]  /*4a00*/  LDC R99, c[0x0][0x370] ;  /* 0x0000dc00ff637b82 */ /* 0x000e620000000800 */
[----:B------:R-:W-:Y:S01]  /*4a10*/  ULEA UR49, UR37, UR49, 0x18 ;  /* 0x0000003125317291 */ /* 0x000fe2000f8ec0ff */
[----:B------:R-:W-:Y:S01]  /*4a20*/  LOP3.LUT R2, R3, 0x180, RZ, 0xc0, !PT ;  /* 0x0000018003027812 */ /* 0x000fe200078ec0ff */
[----:B------:R-:W-:Y:S01]  /*4a30*/  IMAD.U32 R46, R108, 0x10000, RZ ;  /* 0x000100006c2e7824 */ /* 0x000fe200078e00ff */
[----:B------:R-:W-:Y:S01]  /*4a40*/  LOP3.LUT R100, R100, 0xc00, RZ, 0xc0, !PT ;  /* 0x00000c0064647812 */ /* 0x000fe200078ec0ff */
[----:B------:R-:W-:Y:S01]  /*4a50*/  UIADD3 UR4, UPT, UPT, UR49, 0x4200, URZ ;  /* 0x0000420031047890 */ /* 0x000fe2000fffe0ff */
[----:B------:R-:W-:Y:S01]  /*4a60*/  LOP3.LUT R4, R2, 0x20, R4, 0xf8, !PT ;  /* 0x0000002002047812 */ /* 0x000fe200078ef804 */
[----:B------:R-:W-:Y:S01]  /*4a70*/  IMAD.SHL.U32 R2, R108, 0x8, RZ ;  /* 0x000000086c027824 */ /* 0x000fe200078e00ff */
[----:B------:R-:W2:Y:S01]  /*4a80*/  LDC R42, c[0x0][0xb0c] ;  /* 0x0002c300ff2a7b82 */ /* 0x000ea20000000800 */
[----:B------:R-:W-:Y:S01]  /*4a90*/  LOP3.LUT R100, R100, 0x40, R3, 0xf8, !PT ;  /* 0x0000004064647812 */ /* 0x000fe200078ef803 */
[----:B------:R-:W-:Y:S01]  /*4aa0*/  IMAD.MOV.U32 R45, RZ, RZ, RZ ;  /* 0x000000ffff2d7224 */ /* 0x000fe200078e00ff */
[----:B------:R-:W-:Y:S01]  /*4ab0*/  LOP3.LUT R46, R46, 0x600000, RZ, 0xc0, !PT ;  /* 0x006000002e2e7812 */ /* 0x000fe200078ec0ff */
[----:B------:R-:W-:Y:S01]  /*4ac0*/  IMAD.MOV.U32 R112, RZ, RZ, RZ ;  /* 0x000000ffff707224 */ /* 0x000fe200078e00ff */
[----:B------:R-:W-:-:S02]  /*4ad0*/  LOP3.LUT R108, R108, 0x2, RZ, 0xc0, !PT ;  /* 0x000000026c6c7812 */ /* 0x000fc400078ec0ff */
[----:B------:R-:W-:Y:S02]  /*4ae0*/  CS2R R104, SRZ ;  /* 0x0000000000687805 */ /* 0x000fe4000001ff00 */
[----:B------:R-:W-:Y:S01]  /*4af0*/  LOP3.LUT R2, R4, 0x30, R2, 0x78, !PT ;  /* 0x0000003004027812 */ /* 0x000fe200078e7802 */
[----:B------:R-:W4:Y:S01]  /*4b00*/  LDC R97, c[0x0][0xb20] ;  /* 0x0002c800ff617b82 */ /* 0x000f220000000800 */
[----:B------:R-:W3:Y:S01]  /*4b10*/  LDS R0, [UR49+0x150] ;  /* 0x00015031ff007984 */ /* 0x000ee20008000800 */
[----:B------:R-:W-:Y:S01]  /*4b20*/  LOP3.LUT R100, R100, 0x200, R3, 0xf8, !PT ;  /* 0x0000020064647812 */ /* 0x000fe200078ef803 */
[----:B------:R-:W-:Y:S01]  /*4b30*/  IMAD.MOV R102, RZ, RZ, -R108 ;  /* 0x000000ffff667224 */ /* 0x000fe200078e0a6c */
[----:B------:R-:W1:Y:S01]  /*4b40*/  LDCU.64 UR52, c[0x0][0x348] ;  /* 0x00006900ff3477ac */ /* 0x000e620008000a00 */
[----:B------:R-:W-:Y:S01]  /*4b50*/  IMAD.U32 R109, RZ, RZ, UR4 ;  /* 0x00000004ff6d7e24 */ /* 0x000fe2000f8e00ff */
[----:B------:R-:W-:Y:S02]  /*4b60*/  LOP3.LUT R100, R100, R2, RZ, 0xfc, !PT ;  /* 0x0000000264647212 */ /* 0x000fe400078efcff */
[----:B------:R-:W1:Y:S01]  /*4b70*/  LDC R41, c[0x0][0xb30] ;  /* 0x0002cc00ff297b82 */ /* 0x000e620000000800 */
[----:B------:R-:W1:Y:S01]  /*4b80*/  LDCU.64 UR38, c[0x0][0x888] ;  /* 0x00011100ff2677ac */ /* 0x000e620008000a00 */
[----:B------:R-:W1:Y:S06]  /*4b90*/  LDCU.64 UR44, c[0x0][0x890] ;  /* 0x00011200ff2c77ac */ /* 0x000e6c0008000a00 */
[----:B------:R-:W1:Y:S01]  /*4ba0*/  LDC.64 R92, c[0x0][0xb10] ;  /* 0x0002c400ff5c7b82 */ /* 0x000e620000000a00 */
[----:B------:R-:W-:-:S07]  /*4bb0*/  UIADD3 UR48, UPT, UPT, UR49, 0x200, URZ ;  /* 0x0000020031307890 */ /* 0x000fce000fffe0ff */
[----:B------:R-:W1:Y:S08]  /*4bc0*/  LDC.64 R38, c[0x0][0xb18] ;  /* 0x0002c600ff267b82 */ /* 0x000e700000000a00 */
[----:B------:R-:W1:Y:S08]  /*4bd0*/  LDC.64 R36, c[0x0][0xb28] ;  /* 0x0002ca00ff247b82 */ /* 0x000e700000000a00 */
[----:B------:R-:W1:Y:S01]  /*4be0*/  LDC.64 R90, c[0x0][0x8b0] ;  /* 0x00022c00ff5a7b82 */ /* 0x000e620000000a00 */
[----:B---3--:R-:W-:-:S07]  /*4bf0*/  IMAD.IADD R46, R0, 0x1, R46 ;  /* 0x00000001002e7824 */ /* 0x008fce00078e022e */
[----:B------:R-:W3:Y:S08]  /*4c00*/  LDC.64 R88, c[0x0][0x8a8] ;  /* 0x00022a00ff587b82 */ /* 0x000ef00000000a00 */
[----:B--2-4-:R-:W1:Y:S02]  /*4c10*/  LDC R98, c[0x0][0x374] ;  /* 0x0000dd00ff627b82 */ /* 0x014e640000000800 */
.L_x_125:
[----:B------:R-:W-:Y:S02]  /*4c20*/  LEA R0, R112, UR49, 0x3 ;  /* 0x0000003170007c11 */ /* 0x000fe4000f8e18ff */
[----:B------:R-:W-:Y:S02]  /*4c30*/  SHF.L.U32 R2, R106, 0x1f, RZ ;  /* 0x0000001f6a027819 */ /* 0x000fe400000006ff */
[----:B------:R-:W-:Y:S02]  /*4c40*/  LEA R16, R112, UR49, 0x4 ;  /* 0x0000003170107c11 */ /* 0x000fe4000f8e20ff */
[----:B------:R-:W2:Y:S02]  /*4c50*/  SYNCS.PHASECHK.TRANS64.TRYWAIT P0, [R0+URZ+0xa0], R2 ;  /* 0x0000a002000075a7 */ /* 0x000ea400080011ff */
[----:B-12---:R-:W-:Y:S05]  /*4c60*/  @!P0 BRA `(.L_x_84) ;  /* 0x0000004c00408947 */ /* 0x006fea0003800000 */
.L_x_171:
[----:B------:R-:W4:Y:S01]  /*4c70*/  LDC.64 R10, c[0x0][0xb10] ;  /* 0x0002c400ff0a7b82 */ /* 0x000f220000000a00 */
[----:B------:R-:W3:Y:S01]  /*4c80*/  LDS.128 R16, [R16+0x130] ;  /* 0x0001300010107984 */ /* 0x000ee20000000c00 */
[----:B-1----:R-:W-:Y:S01]  /*4c90*/  ISETP.NE.AND P1, PT, R41, 0x1, PT ;  /* 0x000000012900780c */ /* 0x002fe20003f25270 */
[----:B--2---:R-:W-:Y:S01]  /*4ca0*/  VIADD R0, R0, 0xb0 ;  /* 0x000000b000007836 */ /* 0x004fe20000000000 */
[----:B------:R-:W-:Y:S04]  /*4cb0*/  ISETP.GE.AND P0, PT, R40, 0x1, PT ;  /* 0x000000012800780c */ /* 0x000fe80003f06270 */
[----:B------:R-:W1:Y:S01]  /*4cc0*/  LDC.64 R8, c[0x0][0xb18] ;  /* 0x0002c600ff087b82 */ /* 0x000e620000000a00 */
[----:B------:R-:W-:Y:S01]  /*4cd0*/  PRMT R0, RZ, 0x654, R0 ;  /* 0x00000654ff007816 */ /* 0x000fe20000000000 */
[----:B------:R-:W-:Y:S01]  /*4ce0*/  @!PT LDS RZ, [RZ] ;  /* 0x00000000fffff984 */ /* 0x000fe20000000800 */
[----:B------:R-:W-:Y:S01]  /*4cf0*/  @!PT LDS RZ, [RZ] ;  /* 0x00000000fffff984 */ /* 0x000fe20000000800 */
[----:B------:R-:W-:Y:S01]  /*4d00*/  @!PT LDS RZ, [RZ] ;  /* 0x00000000fffff984 */ /* 0x000fe20000000800 */
[----:B------:R-:W-:Y:S01]  /*4d10*/  @!PT LDS RZ, [RZ] ;  /* 0x00000000fffff984 */ /* 0x000fe20000000800 */
[----:B------:R2:W-:Y:S06]  /*4d20*/  MEMBAR.ALL.CTA ;  /* 0x0000000000007992 */ /* 0x0005ec0000008000 */
[----:B--2---:R-:W2:Y:S01]  /*4d30*/  FENCE.VIEW.ASYNC.S ;  /* 0x00000000000073c6 */ /* 0x004ea20000000000 */
[----:B------:R-:W1:Y:S08]  /*4d40*/  @!P1 LDC R12, c[0x0][0xb20] ;  /* 0x0002c800ff0c9b82 */ /* 0x000e700000000800 */
[----:B------:R-:W1:Y:S01]  /*4d50*/  @!P1 LDC R7, c[0x0][0xb0c] ;  /* 0x0002c300ff079b82 */ /* 0x000e620000000800 */
[----:B--2---:R2:W-:Y:S01]  /*4d60*/  SYNCS.ARRIVE.TRANS64.RED.A1T0 RZ, [R0+URZ], RZ ;  /* 0x000000ff00ff79a7 */ /* 0x0045e200081004ff */
[----:B---3--:R-:W-:Y:S04]  /*4d70*/  LOP3.LUT P4, RZ, R18, 0x1, RZ, 0xc0, !PT ;  /* 0x0000000112ff7812 */ /* 0x008fe8000788c0ff */
[----:B------:R-:W-:Y:S09]  /*4d80*/  P2R R111, PR, RZ, 0x10 ;  /* 0x00000010ff6f7803 */ /* 0x000ff20000000000 */
[----:B------:R-:W-:Y:S02]  /*4d90*/  @P4 MOV R44, R16 ;  /* 0x00000010002c4202 */ /* 0x000fe40000000f00 */
[----:B------:R-:W-:Y:S01]  /*4da0*/  @P4 LOP3.LUT R43, R17, 0xffff, RZ, 0xc0, !PT ;  /* 0x0000ffff112b4812 */ /* 0x000fe200078ec0ff */
[----:B--2-4-:R-:W-:Y:S06]  /*4db0*/  @!P0 BRA `(.L_x_85) ;  /* 0x0000000000a48947 */ /* 0x014fec0003800000 */
[----:B------:R-:W-:Y:S01]  /*4dc0*/  IMAD.HI.U32 R0, R98, R39, RZ ;  /* 0x0000002762007227 */ /* 0x000fe200078e00ff */
[----:B------:R-:W-:Y:S02]  /*4dd0*/  ISETP.NE.AND P0, PT, R38, 0x1, PT ;  /* 0x000000012600780c */ /* 0x000fe40003f05270 */
[----:B------:R-:W-:Y:S01]  /*4de0*/  ISETP.NE.AND P2, PT, R40, 0x1, PT ;  /* 0x000000012800780c */ /* 0x000fe20003f45270 */
[----:B------:R-:W-:Y:S01]  /*4df0*/  IMAD.HI.U32 R4, R99, R92, RZ ;  /* 0x0000005c63047227 */ /* 0x000fe200078e00ff */
[----:B------:R-:W-:Y:S02]  /*4e00*/  SHF.R.U32.HI R0, RZ, R97, R0 ;  /* 0x00000061ff007219 */ /* 0x000fe40000011600 */
[----:B------:R-:W-:Y:S01]  /*4e10*/  ISETP.NE.AND P3, PT, R42, 0x1, PT ;  /* 0x000000012a00780c */ /* 0x000fe20003f65270 */
[----:B------:R-:W-:Y:S01]  /*4e20*/  IMAD.HI.U32 R6, R43, R39, RZ ;  /* 0x000000272b067227 */ /* 0x000fe200078e00ff */
[-C--:B------:R-:W-:Y:S02]  /*4e30*/  SHF.R.U32.HI R4, RZ, R93.reuse, R4 ;  /* 0x0000005dff047219 */ /* 0x080fe40000011604 */
[----:B------:R-:W-:Y:S01]  /*4e40*/  SEL R0, R98, R0, !P0 ;  /* 0x0000000062007207 */ /* 0x000fe20004000000 */
[----:B------:R-:W-:Y:S01]  /*4e50*/  IMAD.HI.U32 R5, R44, R92, RZ ;  /* 0x0000005c2c057227 */ /* 0x000fe200078e00ff */
[----:B------:R-:W-:Y:S03]  /*4e60*/  SEL R4, R99, R4, !P3 ;  /* 0x0000000463047207 */ /* 0x000fe60005800000 */
[-C--:B------:R-:W-:Y:S01]  /*4e70*/  IMAD.HI.U32 R3, R0, R36.reuse, RZ ;  /* 0x0000002400037227 */ /* 0x080fe200078e00ff */
[----:B------:R-:W-:Y:S03]  /*4e80*/  SHF.R.U32.HI R5, RZ, R93, R5 ;  /* 0x0000005dff057219 */ /* 0x000fe60000011605 */
[----:B------:R-:W-:Y:S01]  /*4e90*/  IMAD.HI.U32 R2, R4, R36, RZ ;  /* 0x0000002404027227 */ /* 0x000fe200078e00ff */
[----:B------:R-:W-:Y:S02]  /*4ea0*/  @P2 SHF.R.U32.HI R0, RZ, R37, R3 ;  /* 0x00000025ff002219 */ /* 0x000fe40000011603 */
[----:B------:R-:W-:Y:S02]  /*4eb0*/  SHF.R.U32.HI R3, RZ, R97, R6 ;  /* 0x00000061ff037219 */ /* 0x000fe40000011606 */
[----:B------:R-:W-:Y:S01]  /*4ec0*/  @P2 SHF.R.U32.HI R4, RZ, R37, R2 ;  /* 0x00000025ff042219 */ /* 0x000fe20000011602 */
[----:B------:R-:W-:Y:S01]  /*4ed0*/  IMAD R0, R40, R0, RZ ;  /* 0x0000000028007224 */ /* 0x000fe200078e02ff */
[----:B------:R-:W-:Y:S02]  /*4ee0*/  SEL R3, R43, R3, !P0 ;  /* 0x000000032b037207 */ /* 0x000fe40004000000 */
[----:B------:R-:W-:Y:S01]  /*4ef0*/  SEL R2, R44, R5, !P3 ;  /* 0x000000052c027207 */ /* 0x000fe20005800000 */
[----:B------:R-:W-:Y:S01]  /*4f00*/  IMAD R5, R40, R4, RZ ;  /* 0x0000000428057224 */ /* 0x000fe200078e02ff */
[C---:B------:R-:W-:Y:S01]  /*4f10*/  ISETP.GE.AND P0, PT, R3.reuse, R0, PT ;  /* 0x000000000300720c */ /* 0x040fe20003f06270 */
[C---:B------:R-:W-:Y:S03]  /*4f20*/  IMAD.HI.U32 R0, R3.reuse, R36, RZ ;  /* 0x0000002403007227 */ /* 0x040fe600078e00ff */
[C---:B------:R-:W-:Y:S02]  /*4f30*/  ISETP.GE.OR P0, PT, R2.reuse, R5, P0 ;  /* 0x000000050200720c */ /* 0x040fe40000706670 */
[----:B------:R-:W-:Y:S04]  /*4f40*/  SHF.R.U32.HI R0, RZ, R37, R0 ;  /* 0x00000025ff007219 */ /* 0x000fe80000011600 */
[C---:B------:R-:W-:Y:S05]  /*4f50*/  SEL R6, R3.reuse, R0, !P2 ;  /* 0x0000000003067207 */ /* 0x040fea0005000000 */
        /* <DEDUP_REMOVED lines=14> */
[----:B------:R-:W-:Y:S07]  /*5040*/  IMAD R43, R3, R38, R43 ;  /* 0x00000026032b7224 */ /* 0x000fee00078e022b */
.L_x_85:
[----:B-1----:R-:W-:Y:S01]  /*5050*/  @!P1 ISETP.NE.AND P0, PT, R8, 0x1, PT ;  /* 0x000000010800980c */ /* 0x002fe20003f05270 */
[----:B------:R-:W-:Y:S01]  /*5060*/  @!P1 IMAD.HI.U32 R0, R44, R10, RZ ;  /* 0x0000000a2c009227 */ /* 0x000fe200078e00ff */
[----:B------:R-:W-:Y:S01]  /*5070*/  @!P1 ISETP.NE.AND P2, PT, R7, 0x1, PT ;  /* 0x000000010700980c */ /* 0x000fe20003f45270 */
[----:B------:R-:W-:Y:S01]  /*5080*/  ULOP3.LUT UP0, URZ, UR48, 0x1b0, URZ, 0xc0, !UPT ;  /* 0x000001b030ff7892 */ /* 0x000fe2000f80c0ff */
[----:B------:R-:W-:Y:S01]  /*5090*/  R2UR UR42, R15 ;  /* 0x000000000f2a72ca */ /* 0x000fe200000e0000 */
[C---:B------:R-:W-:Y:S01]  /*50a0*/  @!P1 IMAD.HI.U32 R2, R43.reuse, R9, RZ ;  /* 0x000000092b029227 */ /* 0x040fe200078e00ff */
[----:B------:R-:W-:Y:S02]  /*50b0*/  @!P1 SHF.R.U32.HI R0, RZ, R11, R0 ;  /* 0x0000000bff009219 */ /* 0x000fe40000011600 */
[----:B------:R-:W-:Y:S01]  /*50c0*/  R2UR UR41, R14 ;  /* 0x000000000e2972ca */ /* 0x000fe200000e0000 */
[----:B------:R-:W-:Y:S01]  /*50d0*/  VIADD R112, R112, 0x1 ;  /* 0x0000000170707836 */ /* 0x000fe20000000000 */
[----:B------:R-:W-:Y:S02]  /*50e0*/  @!P1 SHF.R.U32.HI R2, RZ, R12, R2 ;  /* 0x0000000cff029219 */ /* 0x000fe40000011602 */
[----:B------:R-:W-:Y:S02]  /*50f0*/  @!P1 SEL R3, R44, R0, !P2 ;  /* 0x000000002c039207 */ /* 0x000fe40005000000 */
[----:B------:R-:W-:Y:S02]  /*5100*/  @!P1 SEL R2, R43, R2, !P0 ;  /* 0x000000022b029207 */ /* 0x000fe40004000000 */
[----:B------:R-:W-:Y:S01]  /*5110*/  @P4 SHF.R.U32.HI R103, RZ, 0x10, R17 ;  /* 0x00000010ff674819 */ /* 0x000fe20000011611 */
[----:B------:R-:W-:Y:S02]  /*5120*/  USHF.L.U32 UR42, UR42, 0x6, URZ ;  /* 0x000000062a2a7899 */ /* 0x000fe400080006ff */
[----:B------:R-:W-:Y:S02]  /*5130*/  @!P1 IMAD.IADD R0, R2, 0x1, -R3 ;  /* 0x0000000102009824 */ /* 0x000fe400078e0a03 */
[----:B------:R-:W-:Y:S01]  /*5140*/  @!P1 IMAD.IADD R2, R3, 0x1, -R2 ;  /* 0x0000000103029824 */ /* 0x000fe200078e0a02 */
[----:B------:R-:W-:Y:S01]  /*5150*/  USHF.L.U32 UR41, UR41, 0x8, URZ ;  /* 0x0000000829297899 */ /* 0x000fe200080006ff */
[----:B------:R-:W-:Y:S02]  /*5160*/  @!P1 IMAD R44, R0, R7, R44 ;  /* 0x00000007002c9224 */ /* 0x000fe400078e022c */
[----:B------:R-:W-:Y:S01]  /*5170*/  @!P1 IMAD R43, R2, R8, R43 ;  /* 0x00000008022b9224 */ /* 0x000fe200078e022b */
[----:B------:R-:W-:Y:S08]  /*5180*/  BRA.U !UP0, `(.L_x_86) ;  /* 0x0000000108407547 */ /* 0x000ff0000b800000 */
[----:B------:R-:W1:Y:S01]  /*5190*/  LDCU.64 UR8, c[0x4][0x88] ;  /* 0x01001100ff0877ac */ /* 0x000e620008000a00 */
[----:B------:R-:W-:Y:S01]  /*51a0*/  MOV R3, 0x0 ;  /* 0x0000000000037802 */ /* 0x000fe20000000f00 */
[----:B------:R-:W-:Y:S02]  /*51b0*/  HFMA2 R12, -RZ, RZ, 0, 5.9604644775390625e-08 ;  /* 0x00000001ff0c7431 */ /* 0x000fe400000001ff */
[----:B------:R-:W-:Y:S02]  /*51c0*/  IMAD.MOV.U32 R8, RZ, RZ, 0x70 ;  /* 0x00000070ff087424 */ /* 0x000fe400078e00ff */
[----:B------:R-:W-:Y:S01]  /*51d0*/  IMAD.MOV.U32 R13, RZ, RZ, RZ ;  /* 0x000000ffff0d7224 */ /* 0x000fe200078e00ff */
[----:B------:R-:W2:Y:S01]  /*51e0*/  LDCU.64 UR6, c[0x4][0x90] ;  /* 0x01001200ff0677ac */ /* 0x000ea20008000a00 */
[----:B------:R-:W3:Y:S01]  /*51f0*/  LDC.64 R2, c[0x4][R3] ;  /* 0x0100000003027b82 */ /* 0x000ee20000000a00 */
[----:B------:R-:W4:Y:S01]  /*5200*/  LDCU.64 UR4, c[0x4][0x8] ;  /* 0x01000100ff0477ac */ /* 0x000f220008000a00 */
[----:B-1----:R-:W-:Y:S01]  /*5210*/  MOV R5, UR9 ;  /* 0x0000000900057c02 */ /* 0x002fe20008000f00 */
[----:B------:R-:W-:Y:S01]  /*5220*/  IMAD.U32 R4, RZ, RZ, UR8 ;  /* 0x00000008ff047e24 */ /* 0x000fe2000f8e00ff */
[----:B--2---:R-:W-:Y:S01]  /*5230*/  MOV R7, UR7 ;  /* 0x0000000700077c02 */ /* 0x004fe20008000f00 */
[----:B------:R-:W-:Y:S01]  /*5240*/  IMAD.U32 R6, RZ, RZ, UR6 ;  /* 0x00000006ff067e24 */ /* 0x000fe2000f8e00ff */
[----:B----4-:R-:W-:Y:S01]  /*5250*/  MOV R11, UR5 ;  /* 0x00000005000b7c02 */ /* 0x010fe20008000f00 */
[----:B------:R-:W-:Y:S02]  /*5260*/  IMAD.U32 R10, RZ, RZ, UR4 ;  /* 0x00000004ff0a7e24 */ /* 0x000fe4000f8e00ff */
[----:B------:R-:W-:Y:S07]  /*5270*/  LEPC R20, `(.L_x_86) ;  /* 0x000000001014794e */ /* 0x000fee0000000000 */
[----:B---3-5:R-:W-:Y:S05]  /*5280*/  CALL.ABS.NOINC R2 ;  /* 0x0000000002007343 */ /* 0x028fea0003c00000 */
.L_x_86:
[----:B------:R-:W-:Y:S01]  /*5290*/  LOP3.LUT P0, RZ, R109, 0x1b0, RZ, 0xc0, !PT ;  /* 0x000001b06dff7812 */ /* 0x000fe2000780c0ff */
[----:B------:R-:W-:Y:S11]  /*52a0*/  BSSY.RECONVERGENT B6, `(.L_x_87) ;  /* 0x0000013000067945 */ /* 0x000ff60003800200 */
[----:B------:R-:W-:Y:S01]  /*52b0*/  @!UPT UIADD3 URZ, UPT, UPT, URZ, URZ, URZ ;  /* 0x000000fffffff290 */ /* 0x000fe2000fffe0ff */
[----:B------:R-:W-:Y:S05]  /*52c0*/  @!P0 BRA `(.L_x_88) ;  /* 0x0000000000408947 */ /* 0x000fea0003800000 */
        /* <DEDUP_REMOVED lines=16> */
.L_x_88:
[----:B------:R-:W-:Y:S05]  /*53d0*/  BSYNC.RECONVERGENT B6 ;  /* 0x0000000000067941 */ /* 0x000fea0003800200 */
.L_x_87:
[----:B------:R-:W-:Y:S01]  /*53e0*/  ISETP.NE.U32.AND P4, PT, R90, RZ, PT ;  /* 0x000000ff5a00720c */ /* 0x000fe20003f85070 */
[----:B------:R-:W-:Y:S01]  /*53f0*/  UISETP.NE.AND UP2, UPT, UR50, URZ, UPT ;  /* 0x000000ff3200728c */ /* 0x000fe2000bf45270 */
[----:B------:R-:W-:Y:S01]  /*5400*/  ISETP.NE.U32.AND P2, PT, RZ, UR38, PT ;  /* 0x00000026ff007c0c */ /* 0x000fe2000bf45070 */
[----:B------:R-:W-:Y:S01]  /*5410*/  UISETP.NE.U32.AND UP1, UPT, UR44, URZ, UPT ;  /* 0x000000ff2c00728c */ /* 0x000fe2000bf25070 */
[----:B------:R-:W-:Y:S01]  /*5420*/  ISETP.NE.AND.EX P4, PT, R91, RZ, PT, P4 ;  /* 0x000000ff5b00720c */ /* 0x000fe20003f85340 */
[----:B------:R-:W-:Y:S01]  /*5430*/  UPLOP3.LUT UP0, UPT, UPT, UPT, UPT, 0x40, 0x4 ;  /* 0x000000000004789c */ /* 0x000fe20003f0e870 */
[----:B------:R-:W-:Y:S01]  /*5440*/  ISETP.NE.AND.EX P2, PT, RZ, UR39, PT, P2 ;  /* 0x00000027ff007c0c */ /* 0x000fe2000bf45320 */
[----:B------:R-:W-:Y:S01]  /*5450*/  UISETP.NE.AND.EX UP1, UPT, UR45, URZ, UPT, UP1 ;  /* 0x000000ff2d00728c */ /* 0x000fe2000bf25310 */
[----:B------:R-:W-:Y:S04]  /*5460*/  PLOP3.LUT P1, PT, PT, PT, UP2, 0x80, 0x8 ;  /* 0x000000000008781c */ /* 0x000fe80003f2f028 */
[----:B------:R-:W-:Y:S06]  /*5470*/  @UP2 UPLOP3.LUT UP0, UPT, UPT, UPT, UP1, 0x80, 0x8 ;  /* 0x000000000008289c */ /* 0x000fec0003f0f010 */
[----:B------:R-:W-:Y:S01]  /*5480*/  PLOP3.LUT P0, PT, PT, PT, UP0, 0x80, 0x8 ;  /* 0x000000000008781c */ /* 0x000fe20003f0f008 */
[----:B------:R-:W-:Y:S01]  /*5490*/  @!UPT UIADD3 URZ, UPT, UPT, URZ, URZ, URZ ;  /* 0x000000fffffff290 */ /* 0x000fe2000fffe0ff */
[----:B------:R-:W-:Y:S11]  /*54a0*/  BRA.U !UP1, `(.L_x_89) ;  /* 0x0000000109387547 */ /* 0x000ff6000b800000 */
[----:B------:R-:W-:Y:S01]  /*54b0*/  UISETP.NE.U32.AND UP0, UPT, UR38, URZ, UPT ;  /* 0x000000ff2600728c */ /* 0x000fe2000bf05070 */
[----:B------:R-:W-:Y:S02]  /*54c0*/  HFMA2 R0, -RZ, RZ, 0, 5.9604644775390625e-08 ;  /* 0x00000001ff007431 */ /* 0x000fe400000001ff */
[----:B------:R-:W-:Y:S01]  /*54d0*/  IMAD.MOV.U32 R96, RZ, RZ, 0x1 ;  /* 0x00000001ff607424 */ /* 0x000fe200078e00ff */
[----:B------:R-:W-:Y:S06]  /*54e0*/  UISETP.NE.AND.EX UP0, UPT, UR39, URZ, UPT, UP0 ;  /* 0x000000ff2700728c */ /* 0x000fec000bf05300 */
[----:B------:R-:W-:Y:S05]  /*54f0*/  PLOP3.LUT P3, PT, PT, PT, UP0, 0x80, 0x8 ;  /* 0x000000000008781c */ /* 0x000fea0003f6f008 */
[----:B------:R-:W1:Y:S01]  /*5500*/  @UP0 LDCU.64 UR6, c[0x0][0x888] ;  /* 0x00011100ff0607ac */ /* 0x000e620008000a00 */
[----:B------:R-:W-:Y:S07]  /*5510*/  @UP0 UIMAD UR4, UR36, UR44, URZ ;  /* 0x0000002c240402a4 */ /* 0x000fee000f8e02ff */
[----:B------:R-:W-:Y:S01]  /*5520*/  @!P3 PRMT R96, R0, 0x7610, R96 ;  /* 0x000076100060b816 */ /* 0x000fe20000000060 */
[----:B-1----:R-:W-:Y:S03]  /*5530*/  @UP0 UIMAD.WIDE UR6, UR4, 0x4, UR6 ;  /* 0x00000004040608a5 */ /* 0x002fe6000f8e0206 */
[----:B------:R-:W1:Y:S03]  /*5540*/  @!UP0 LDCU UR4, c[0x0][0x880] ;  /* 0x00011000ff0487ac */ /* 0x000e660008000800 */
[----:B------:R-:W-:Y:S01]  /*5550*/  IMAD.U32 R2, RZ, RZ, UR6 ;  /* 0x00000006ff027e24 */ /* 0x000fe2000f8e00ff */
[----:B------:R-:W-:Y:S05]  /*5560*/  MOV R3, UR7 ;  /* 0x0000000700037c02 */ /* 0x000fea0008000f00 */
[----:B-----5:R2:W5:Y:S02]  /*5570*/  @P3 LDG.E R49, desc[UR46][R2.64] ;  /* 0x0000002e02313981 */ /* 0x020564000c1e1900 */
[----:B-12---:R-:W-:Y:S02]  /*5580*/  @!P3 IMAD.U32 R49, RZ, RZ, UR4 ;  /* 0x00000004ff31be24 */ /* 0x006fe4000f8e00ff */
.L_x_89:
[----:B------:R-:W-:Y:S05]  /*5590*/  @!P4 BRA `(.L_x_90) ;  /* 0x000000000020c947 */ /* 0x000fea0003800000 */
[----:B------:R-:W-:Y:S04]  /*55a0*/  ISETP.NE.U32.AND P3, PT, R88, RZ, PT ;  /* 0x000000ff5800720c */ /* 0x000fe80003f65070 */
[----:B------:R-:W-:Y:S11]  /*55b0*/  ISETP.NE.AND.EX P3, PT, R89, RZ, PT, P3 ;  /* 0x000000ff5900720c */ /* 0x000ff60003f65330 */
[----:B------:R-:W-:Y:S02]  /*55c0*/  @!UPT UIADD3 URZ, UPT, UPT, URZ, URZ, URZ ;  /* 0x000000fffffff290 */ /* 0x000fe4000fffe0ff */
[----:B------:R-:W1:Y:S01]  /*55d0*/  @P3 LDC.64 R2, c[0x0][0x8a8] ;  /* 0x00022a00ff023b82 */ /* 0x000e620000000a00 */
[----:B------:R-:W-:Y:S04]  /*55e0*/  @P3 IMAD R0, R90, UR36, RZ ;  /* 0x000000245a003c24 */ /* 0x000fe8000f8e02ff */
[----:B-1----:R-:W-:Y:S05]  /*55f0*/  @P3 IMAD.WIDE R2, R0, 0x4, R2 ;  /* 0x0000000400023825 */ /* 0x002fea00078e0202 */
[----:B-----5:R1:W5:Y:S02]  /*5600*/  @P3 LDG.E R47, desc[UR46][R2.64] ;  /* 0x0000002e022f3981 */ /* 0x020364000c1e1900 */
[----:B-1----:R-:W2:Y:S02]  /*5610*/  @!P3 LDC R47, c[0x0][0x8a0] ;  /* 0x00022800ff2fbb82 */ /* 0x002ea40000000800 */
.L_x_90:
[----:B-----5:R-:W-:Y:S01]  /*5620*/  FSETP.NEU.AND P4, PT, R49, RZ, PT ;  /* 0x000000ff3100720b */ /* 0x020fe20003f8d000 */
[----:B------:R-:W-:Y:S01]  /*5630*/  BSSY B1, `(.L_x_91) ;  /* 0x0000042000017945 */ /* 0x000fe20003800000 */
[----:B------:R-:W-:Y:S01]  /*5640*/  SEL R5, RZ, 0xffffffff, P2 ;  /* 0xffffffffff057807 */ /* 0x000fe20001000000 */
[----:B------:R-:W-:Y:S01]  /*5650*/  IMAD.MOV.U32 R115, RZ, RZ, 0x1 ;  /* 0x00000001ff737424 */ /* 0x000fe200078e00ff */
[----:B------:R-:W-:Y:S02]  /*5660*/  LOP3.LUT P3, RZ, R96, 0xff, RZ, 0xc0, !PT ;  /* 0x000000ff60ff7812 */ /* 0x000fe4000786c0ff */
[----:B------:R-:W-:Y:S02]  /*5670*/  CS2R R86, SRZ ;  /* 0x0000000000567805 */ /* 0x000fe4000001ff00 */
[----:B------:R-:W-:Y:S02]  /*5680*/  @P1 SEL R0, RZ, 0xffffffff, P4 ;  /* 0xffffffffff001807 */ /* 0x000fe40002000000 */
[----:B------:R-:W-:Y:S02]  /*5690*/  CS2R R84, SRZ ;  /* 0x0000000000547805 */ /* 0x000fe4000001ff00 */
[----:B------:R-:W-:Y:S02]  /*56a0*/  LEA R2, R105, UR49, 0x3 ;  /* 0x0000003169027c11 */ /* 0x000fe4000f8e18ff */
[----:B------:R-:W-:Y:S02]  /*56b0*/  CS2R R82, SRZ ;  /* 0x0000000000527805 */ /* 0x000fe4000001ff00 */
[----:B------:R-:W-:Y:S02]  /*56c0*/  @P0 SEL R0, R5, R0, !P3 ;  /* 0x0000000005000207 */ /* 0x000fe40005800000 */
[----:B------:R-:W-:Y:S02]  /*56d0*/  CS2R R80, SRZ ;  /* 0x0000000000507805 */ /* 0x000fe4000001ff00 */
[----:B------:R-:W-:Y:S02]  /*56e0*/  LEA R113, R45, UR49, 0x3 ;  /* 0x000000312d717c11 */ /* 0x000fe4000f8e18ff */
[----:B------:R-:W-:Y:S02]  /*56f0*/  @P1 LOP3.LUT R0, R0, 0x1, RZ, 0xc0, !PT ;  /* 0x0000000100001812 */ /* 0x000fe400078ec0ff */
[----:B------:R-:W-:Y:S02]  /*5700*/  SHF.L.U32 R3, R107, 0x1f, RZ ;  /* 0x0000001f6b037819 */ /* 0x000fe400000006ff */
[----:B------:R-:W-:Y:S02]  /*5710*/  ISETP.NE.U32.OR P6, PT, R0, 0x1, !P1 ;  /* 0x000000010000780c */ /* 0x000fe40004fc5470 */
[----:B------:R-:W-:Y:S02]  /*5720*/  PLOP3.LUT P2, PT, PT, PT, UP1, 0x80, 0x8 ;  /* 0x000000000008781c */ /* 0x000fe40003f4f018 */
[----:B------:R-:W-:Y:S02]  /*5730*/  LEA.HI R48, R45, R45, RZ, 0x1 ;  /* 0x0000002d2d307211 */ /* 0x000fe400078f08ff */
[----:B------:R-:W-:Y:S02]  /*5740*/  SEL R4, RZ, 0xffffffff, P4 ;  /* 0xffffffffff047807 */ /* 0x000fe40002000000 */
[----:B------:R-:W-:Y:S05]  /*5750*/  P2R R118, PR, RZ, 0x40 ;  /* 0x00000040ff767803 */ /* 0x000fea0000000000 */
[----:B------:R-:W-:Y:S02]  /*5760*/  @P6 SHF.L.U32 R0, R104, 0x1f, RZ ;  /* 0x0000001f68006819 */ /* 0x000fe400000006ff */
[----:B------:R-:W-:Y:S02]  /*5770*/  @P2 SEL R4, R5, R4, !P3 ;  /* 0x0000000405042207 */ /* 0x000fe40005800000 */
[----:B------:R1:W3:Y:S02]  /*5780*/  @P6 SYNCS.PHASECHK.TRANS64.TRYWAIT P1, [R2+URZ+0x50], R0 ;  /* 0x00005000020065a7 */ /* 0x0002e400080211ff */
[----:B------:R-:W-:Y:S04]  /*5790*/  LOP3.LUT R4, R4, 0x1, RZ, 0xc0, !PT ;  /* 0x0000000104047812 */ /* 0x000fe800078ec0ff */
[----:B------:R-:W-:Y:S04]  /*57a0*/  ISETP.NE.U32.AND P5, PT, R4, 0x1, PT ;  /* 0x000000010400780c */ /* 0x000fe80003fa5070 */
[----:B------:R-:W-:Y:S01]  /*57b0*/  P2R R116, PR, RZ, 0x20 ;  /* 0x00000020ff747803 */ /* 0x000fe20000000000 */
[----:B------:R4:W2:Y:S01]  /*57c0*/  SYNCS.PHASECHK.TRANS64.TRYWAIT P0, [R113+URZ+0xc0], R3 ;  /* 0x0000c003710075a7 */ /* 0x0008a200080011ff */
[C---:B-1----:R-:W-:Y:S01]  /*57d0*/  IMAD.SHL.U32 R0, R48.reuse, 0x80, RZ ;  /* 0x0000008030007824 */ /* 0x042fe200078e00ff */
[----:B------:R-:W-:Y:S04]  /*57e0*/  LOP3.LUT R48, R48, 0xffe, RZ, 0xc0, !PT ;  /* 0x00000ffe30307812 */ /* 0x000fe800078ec0ff */
[----:B------:R-:W-:Y:S01]  /*57f0*/  LOP3.LUT R0, R0, 0xffffff00, RZ, 0xc0, !PT ;  /* 0xffffff0000007812 */ /* 0x000fe200078ec0ff */
[----:B------:R-:W-:Y:S04]  /*5800*/  IMAD.IADD R48, R45, 0x1, -R48 ;  /* 0x000000012d307824 */ /* 0x000fe800078e0a30 */
[----:B------:R-:W-:Y:S04]  /*5810*/  IMAD.IADD R0, R46, 0x1, R0 ;  /* 0x000000012e007824 */ /* 0x000fe800078e0200 */
[----:B------:R-:W-:Y:S01]  /*5820*/  IMAD R48, R48, 0x100000, R0 ;  /* 0x0010000030307824 */ /* 0x000fe200078e0200 */
[----:B---3--:R-:W-:Y:S01]  /*5830*/  @P6 SEL R115, RZ, 0x1, !P1 ;  /* 0x00000001ff736807 */ /* 0x008fe20004800000 */
[----:B----4-:R-:W-:Y:S06]  /*5840*/  @!P6 BRA `(.L_x_92) ;  /* 0x000000000080e947 */ /* 0x010fec0003800000 */
[----:B------:R-:W-:Y:S01]  /*5850*/  @P5 IMAD R5, R105, 0x1000, R100 ;  /* 0x0000100069055824 */ /* 0x000fe200078e0264 */
[----:B------:R-:W-:Y:S01]  /*5860*/  ISETP.NE.AND P1, PT, R115, RZ, PT ;  /* 0x000000ff7300720c */ /* 0x000fe20003f25270 */
[----:B------:R-:W-:Y:S01]  /*5870*/  BSSY B0, `(.L_x_93) ;  /* 0x000000b000007945 */ /* 0x000fe20003800000 */
[----:B------:R-:W-:Y:S01]  /*5880*/  CS2R R82, SRZ ;  /* 0x0000000000527805 */ /* 0x000fe2000001ff00 */
[----:B------:R-:W-:Y:S01]  /*5890*/  @P5 VIADD R4, R5, UR49 ;  /* 0x0000003105045c36 */ /* 0x000fe20008000000 */
[----:B------:R-:W-:Y:S02]  /*58a0*/  CS2R R80, SRZ ;  /* 0x0000000000507805 */ /* 0x000fe4000001ff00 */
[----:B------:R-:W-:Y:S02]  /*58b0*/  CS2R R86, SRZ ;  /* 0x0000000000567805 */ /* 0x000fe4000001ff00 */
[----:B------:R-:W-:Y:S01]  /*58c0*/  CS2R R84, SRZ ;  /* 0x0000000000547805 */ /* 0x000fe2000001ff00 */
[----:B------:R-:W-:Y:S04]  /*58d0*/  @P5 IMAD R4, R108, -0x10, R4 ;  /* 0xfffffff06c045824 */ /* 0x000fe800078e0204 */
[----:B------:R-:W-:Y:S05]  /*58e0*/  @P1 BRA `(.L_x_94) ;  /* 0x00000000000c1947 */ /* 0x000fea0003800000 */
[----:B------:R-:W-:Y:S04]  /*58f0*/  SHF.L.U32 R0, R104, 0x1f, RZ ;  /* 0x0000001f68007819 */ /* 0x000fe800000006ff */
[----:B------:R-:W1:Y:S02]  /*5900*/  SYNCS.PHASECHK.TRANS64.TRYWAIT P1, [R2+URZ+0x50], R0 ;  /* 0x00005000020075a7 */ /* 0x000e6400080211ff */
[----:B-1----:R-:W-:Y:S05]  /*5910*/  @!P1 BRA `(.L_x_95) ;  /* 0x0000004000289947 */ /* 0x002fea0003800000 */
.L_x_94:
[----:B------:R-:W-:Y:S05]  /*5920*/  BSYNC B0 ;  /* 0x0000000000007941 */ /* 0x000fea0003800000 */
.L_x_93:
[----:B------:R-:W-:Y:S01]  /*5930*/  ISETP.NE.AND P1, PT, R116, RZ, PT ;  /* 0x000000ff7400720c */ /* 0x000fe20003f25270 */
[----:B-1----:R-:W-:Y:S02]  /*5940*/  VIADD R2, R2, 0x70 ;  /* 0x0000007002027836 */ /* 0x002fe40000000000 */
[----:B------:R-:W-:Y:S02]  /*5950*/  IMAD.U32 R0, RZ, RZ, UR37 ;  /* 0x00000025ff007e24 */ /* 0x000fe4000f8e00ff */
[----:B------:R-:W-:Y:S03]  /*5960*/  VIADD R105, R105, 0x1 ;  /* 0x0000000169697836 */ /* 0x000fe60000000000 */
[----:B------:R-:W-:Y:S05]  /*5970*/  PRMT R0, R0, 0x654, R2 ;  /* 0x0000065400007816 */ /* 0x000fea0000000002 */
[----:B------:R1:W3:Y:S04]  /*5980*/  @P1 LDS.128 R80, [R5+UR49+0x200] ;  /* 0x0002003105501984 */ /* 0x0002e80008000c00 */
[----:B------:R1:W4:Y:S01]  /*5990*/  @P1 LDS.128 R84, [R4+0x210] ;  /* 0x0002100004541984 */ /* 0x0003220000000c00 */
[C---:B------:R-:W-:Y:S01]  /*59a0*/  ISETP.NE.AND P1, PT, R105.reuse, 0x4, PT ;  /* 0x000000046900780c */ /* 0x040fe20003f25270 */
[----:B------:R-:W-:Y:S01]  /*59b0*/  @!PT LDS RZ, [RZ] ;  /* 0x00000000fffff984 */ /* 0x000fe20000000800 */
[----:B------:R-:W-:Y:S01]  /*59c0*/  @!PT LDS RZ, [RZ] ;  /* 0x00000000fffff984 */ /* 0x000fe20000000800 */
[----:B------:R-:W-:Y:S01]  /*59d0*/  @!PT LDS RZ, [RZ] ;  /* 0x00000000fffff984 */ /* 0x000fe20000000800 */
[----:B------:R-:W-:Y:S01]  /*59e0*/  @!PT LDS RZ, [RZ] ;  /* 0x00000000fffff984 */ /* 0x000fe20000000800 */
[----:B------:R5:W-:Y:S06]  /*59f0*/  MEMBAR.ALL.CTA ;  /* 0x0000000000007992 */ /* 0x000bec0000008000 */
[----:B-----5:R-:W5:Y:S01]  /*5a00*/  FENCE.VIEW.ASYNC.S ;  /* 0x00000000000073c6 */ /* 0x020f620000000000 */
[----:B------:R-:W-:Y:S01]  /*5a10*/  SEL R105, R105, RZ, P1 ;  /* 0x000000ff69697207 */ /* 0x000fe20000800000 */
[----:B-----5:R5:W-:Y:S02]  /*5a20*/  SYNCS.ARRIVE.TRANS64.RED.A1T0 RZ, [R0+URZ], RZ ;  /* 0x000000ff00ff79a7 */ /* 0x020be400081004ff */
[----:B-----5:R-:W-:Y:S04]  /*5a30*/  SEL R0, RZ, 0x1, P1 ;  /* 0x00000001ff007807 */ /* 0x020fe80000800000 */
[----:B-1-3--:R-:W-:Y:S02]  /*5a40*/  LOP3.LUT R104, R104, R0, RZ, 0x3c, !PT ;  /* 0x0000000068687212 */ /* 0x00afe400078e3cff */
.L_x_92:
[----:B------:R-:W-:Y:S05]  /*5a50*/  BSYNC B1 ;  /* 0x0000000000017941 */ /* 0x000fea0003800000 */
.L_x_91:
[----:B------:R-:W-:Y:S04]  /*5a60*/  SHF.R.U32.HI R0, RZ, 0x15, R48 ;  /* 0x00000015ff007819 */ /* 0x000fe80000011630 */
[----:B------:R-:W-:Y:S01]  /*5a70*/  LOP3.LUT P1, RZ, R0, 0x3, R101, 0x48, !PT ;  /* 0x0000000300ff7812 */ /* 0x000fe20007824865 */
[----:B------:R-:W-:Y:S01]  /*5a80*/  @!UPT UIADD3 URZ, UPT, UPT, URZ, URZ, URZ ;  /* 0x000000fffffff290 */ /* 0x000fe2000fffe0ff */
[----:B--2---:R-:W-:Y:S11]  /*5a90*/  @P0 BRA `(.L_x_96) ;  /* 0x0000000000080947 */ /* 0x004ff60003800000 */
[----:B------:R-:W1:Y:S02]  /*5aa0*/  SYNCS.PHASECHK.TRANS64.TRYWAIT P0, [R113+URZ+0xc0], R3 ;  /* 0x0000c003710075a7 */ /* 0x000e6400080011ff */
[----:B-1----:R-:W-:Y:S05]  /*5ab0*/  @!P0 BRA `(.L_x_97) ;  /* 0x0000003c00d48947 */ /* 0x002fea0003800000 */
.L_x_96:
[----:B------:R-:W-:Y:S05]  /*5ac0*/  @!P1 BRA `(.L_x_98) ;  /* 0x0000000000409947 */ /* 0x000fea0003800000 */
[----:B------:R-:W2:Y:S01]  /*5ad0*/  LDCU.64 UR8, c[0x4][0x78] ;  /* 0x01000f00ff0877ac */ /* 0x000ea20008000a00 */
[----:B-1----:R-:W-:Y:S01]  /*5ae0*/  MOV R3, 0x0 ;  /* 0x0000000000037802 */ /* 0x002fe20000000f00 */
[----:B------:R-:W-:Y:S02]  /*5af0*/  HFMA2 R12, -RZ, RZ, 0, 5.9604644775390625e-08 ;  /* 0x00000001ff0c7431 */ /* 0x000fe400000001ff */
[----:B------:R-:W-:Y:S02]  /*5b00*/  IMAD.MOV.U32 R8, RZ, RZ, 0x192 ;  /* 0x00000192ff087424 */ /* 0x000fe400078e00ff */
[----:B------:R-:W-:Y:S01]  /*5b10*/  IMAD.MOV.U32 R13, RZ, RZ, RZ ;  /* 0x000000ffff0d7224 */ /* 0x000fe200078e00ff */
[----:B------:R-:W1:Y:S01]  /*5b20*/  LDCU.64 UR6, c[0x4][0x80] ;  /* 0x01001000ff0677ac */ /* 0x000e620008000a00 */
[----:B------:R-:W3:Y:S01]  /*5b30*/  LDC.64 R2, c[0x4][R3] ;  /* 0x0100000003027b82 */ /* 0x000ee20000000a00 */
[----:B------:R-:W5:Y:S01]  /*5b40*/  LDCU.64 UR4, c[0x4][0x18] ;  /* 0x01000300ff0477ac */ /* 0x000f620008000a00 */
[----:B--2---:R-:W-:Y:S01]  /*5b50*/  MOV R5, UR9 ;  /* 0x0000000900057c02 */ /* 0x004fe20008000f00 */
[----:B------:R-:W-:Y:S01]  /*5b60*/  IMAD.U32 R4, RZ, RZ, UR8 ;  /* 0x00000008ff047e24 */ /* 0x000fe2000f8e00ff */
[----:B-1----:R-:W-:Y:S01]  /*5b70*/  MOV R7, UR7 ;  /* 0x0000000700077c02 */ /* 0x002fe20008000f00 */
[----:B------:R-:W-:Y:S01]  /*5b80*/  IMAD.U32 R6, RZ, RZ, UR6 ;  /* 0x00000006ff067e24 */ /* 0x000fe2000f8e00ff */
[----:B-----5:R-:W-:Y:S01]  /*5b90*/  MOV R11, UR5 ;  /* 0x00000005000b7c02 */ /* 0x020fe20008000f00 */
[----:B------:R-:W-:Y:S02]  /*5ba0*/  IMAD.U32 R10, RZ, RZ, UR4 ;  /* 0x00000004ff0a7e24 */ /* 0x000fe4000f8e00ff */
[----:B------:R-:W-:Y:S07]  /*5bb0*/  LEPC R20, `(.L_x_98) ;  /* 0x000000001014794e */ /* 0x000fee0000000000 */
[----:B---34-:R-:W-:Y:S05]  /*5bc0*/  CALL.ABS.NOINC R2 ;  /* 0x0000000002007343 */ /* 0x018fea0003c00000 */
.L_x_98:
[----:B------:R-:W-:Y:S01]  /*5bd0*/  F2FP.F16.E5M2.UNPACK_B R4, R81 ;  /* 0x00000051ff04723e */ /* 0x000fe200020004ff */
[----:B------:R-:W-:Y:S05]  /*5be0*/  WARPSYNC.ALL ;  /* 0x0000000000007948 */ /* 0x000fea0003800000 */
[----:B------:R-:W-:Y:S01]  /*5bf0*/  R2UR UR4, R48 ;  /* 0x00000000300472ca */ /* 0x000fe200000e0000 */
[--C-:B------:R-:W-:Y:S01]  /*5c00*/  HADD2.F32 R53, -RZ, R4.reuse.H0_H0 ;  /* 0x20000004ff357230 */ /* 0x100fe20000004100 */
[-C--:B-1----:R-:W-:Y:S01]  /*5c10*/  F2FP.F16.E5M2.UNPACK_B R3, R80.reuse ;  /* 0x00000050ff03723e */ /* 0x082fe200020004ff */
[----:B------:R-:W-:Y:S01]  /*5c20*/  HADD2.F32 R54, -RZ, R4.H1_H1 ;  /* 0x30000004ff367230 */ /* 0x000fe20000004100 */
[----:B------:R-:W-:Y:S01]  /*5c30*/  F2FP.F16.E5M2.UNPACK_B R0, R80.H1 ;  /* 0x00000050ff00723e */ /* 0x000fe200030004ff */
[----:B------:R-:W-:Y:S01]  /*5c40*/  BSSY.RECONVERGENT B0, `(.L_x_99) ;  /* 0x0000099000007945 */ /* 0x000fe20003800200 */
[----:B------:R-:W-:Y:S01]  /*5c50*/  F2FP.F16.E5M2.UNPACK_B R64, R83.H1 ;  /* 0x00000053ff40723e */ /* 0x000fe200030004ff */
[--C-:B------:R-:W-:Y:S01]  /*5c60*/  HADD2.F32 R2, -RZ, R3.reuse.H0_H0 ;  /* 0x20000003ff027230 */ /* 0x100fe20000004100 */
[----:B----4-:R-:W-:Y:S01]  /*5c70*/  F2FP.F16.E5M2.UNPACK_B R74, R86 ;  /* 0x00000056ff4a723e */ /* 0x010fe200020004ff */
[----:B------:R-:W-:Y:S01]  /*5c80*/  HADD2.F32 R50, -RZ, R3.H1_H1 ;  /* 0x30000003ff327230 */ /* 0x000fe20000004100 */
[----:B------:R-:W-:Y:S01]  /*5c90*/  F2FP.F16.E5M2.UNPACK_B R3, R81.H1 ;  /* 0x00000051ff03723e */ /* 0x000fe200030004ff */
[--C-:B------:R-:W-:Y:S01]  /*5ca0*/  HADD2.F32 R51, -RZ, R0.reuse.H0_H0 ;  /* 0x20000000ff337230 */ /* 0x100fe20000004100 */
[----:B------:R-:W-:Y:S01]  /*5cb0*/  IADD3 R114, PT, PT, R100, UR49, RZ ;  /* 0x0000003164727c10 */ /* 0x000fe2000fffe0ff */
[----:B------:R-:W-:Y:S01]  /*5cc0*/  HADD2.F32 R52, -RZ, R0.H1_H1 ;  /* 0x30000000ff347230 */ /* 0x000fe20000004100 */
[----:B------:R-:W-:Y:S01]  /*5cd0*/  LDTM.16dp32bit_t0_t15.x32 R4, tmem[UR4] ;  /* 0x00000004000479ee */ /* 0x000fe20008a80000 */
[----:B------:R-:W1:Y:S01]  /*5ce0*/  LDTM.16dp32bit_t16_t31.x32 R4, tmem[UR4+0x20] ;  /* 0x00002004000479ee */ /* 0x000e620008aa0000 */
[-C--:B------:R-:W-:Y:S01]  /*5cf0*/  F2FP.F16.E5M2.UNPACK_B R0, R82.reuse ;  /* 0x00000052ff00723e */ /* 0x080fe200020004ff */
[--C-:B------:R-:W-:Y:S01]  /*5d00*/  HADD2.F32 R55, -RZ, R3.reuse.H0_H0 ;  /* 0x20000003ff377230 */ /* 0x100fe20000004100 */
[----:B------:R-:W-:Y:S01]  /*5d10*/  SHF.L.U32 R117, R102, 0x4, RZ ;  /* 0x0000000466757819 */ /* 0x000fe200000006ff */
[----:B------:R-:W-:Y:S01]  /*5d20*/  HADD2.F32 R56, -RZ, R3.H1_H1 ;  /* 0x30000003ff387230 */ /* 0x000fe20000004100 */
[----:B------:R-:W-:Y:S01]  /*5d30*/  F2FP.F16.E5M2.UNPACK_B R3, R82.H1 ;  /* 0x00000052ff03723e */ /* 0x000fe200030004ff */
[--C-:B------:R-:W-:Y:S01]  /*5d40*/  HADD2.F32 R57, -RZ, R0.reuse.H0_H0 ;  /* 0x20000000ff397230 */ /* 0x100fe20000004100 */
[----:B------:R-:W-:Y:S01]  /*5d50*/  IADD3 R114, PT, PT, R114, R117, RZ ;  /* 0x0000007572727210 */ /* 0x000fe20007ffe0ff */
[----:B------:R-:W-:Y:S01]  /*5d60*/  HADD2.F32 R58, -RZ, R0.H1_H1 ;  /* 0x30000000ff3a7230 */ /* 0x000fe20000004100 */
[----:B------:R-:W-:Y:S01]  /*5d70*/  F2FP.F16.E5M2.UNPACK_B R0, R83 ;  /* 0x00000053ff00723e */ /* 0x000fe200020004ff */
[--C-:B------:R-:W-:Y:S01]  /*5d80*/  HADD2.F32 R59, -RZ, R3.reuse.H0_H0 ;  /* 0x20000003ff3b7230 */ /* 0x100fe20000004100 */
[----:B------:R-:W-:Y:S01]  /*5d90*/  ISETP.NE.AND P0, PT, R110, RZ, PT ;  /* 0x000000ff6e00720c */ /* 0x000fe20003f05270 */
[----:B------:R-:W-:Y:S01]  /*5da0*/  HADD2.F32 R60, -RZ, R3.H1_H1 ;  /* 0x30000003ff3c7230 */ /* 0x000fe20000004100 */
[-C--:B------:R-:W-:Y:S01]  /*5db0*/  F2FP.F16.E5M2.UNPACK_B R3, R84.reuse ;  /* 0x00000054ff03723e */ /* 0x080fe200020004ff */
[--C-:B------:R-:W-:Y:S01]  /*5dc0*/  HADD2.F32 R61, -RZ, R0.reuse.H0_H0 ;  /* 0x20000000ff3d7230 */ /* 0x100fe20000004100 */
[----:B------:R-:W-:Y:S01]  /*5dd0*/  ISETP.NE.AND P6, PT, R118, RZ, PT ;  /* 0x000000ff7600720c */ /* 0x000fe20003fc5270 */
[----:B------:R-:W-:Y:S01]  /*5de0*/  HADD2.F32 R62, -RZ, R0.H1_H1 ;  /* 0x30000000ff3e7230 */ /* 0x000fe20000004100 */
[----:B------:R-:W-:Y:S01]  /*5df0*/  F2FP.F16.E5M2.UNPACK_B R0, R84.H1 ;  /* 0x00000054ff00723e */ /* 0x000fe200030004ff */
[--C-:B------:R-:W-:Y:S02]  /*5e00*/  HADD2.F32 R65, -RZ, R3.reuse.H0_H0 ;  /* 0x20000003ff417230 */ /* 0x100fe40000004100 */
[----:B------:R-:W-:Y:S01]  /*5e10*/  HADD2.F32 R66, -RZ, R3.H1_H1 ;  /* 0x30000003ff427230 */ /* 0x000fe20000004100 */
[-C--:B------:R-:W-:Y:S01]  /*5e20*/  F2FP.F16.E5M2.UNPACK_B R3, R85.reuse ;  /* 0x00000055ff03723e */ /* 0x080fe200020004ff */
[--C-:B------:R-:W-:Y:S02]  /*5e30*/  HADD2.F32 R67, -RZ, R0.reuse.H0_H0 ;  /* 0x20000000ff437230 */ /* 0x100fe40000004100 */
[----:B------:R-:W-:Y:S01]  /*5e40*/  HADD2.F32 R68, -RZ, R0.H1_H1 ;  /* 0x30000000ff447230 */ /* 0x000fe20000004100 */
[----:B------:R-:W-:Y:S01]  /*5e50*/  F2FP.F16.E5M2.UNPACK_B R0, R85.H1 ;  /* 0x00000055ff00723e */ /* 0x000fe200030004ff */
[--C-:B------:R-:W-:Y:S02]  /*5e60*/  HADD2.F32 R69, -RZ, R3.reuse.H0_H0 ;  /* 0x20000003ff457230 */ /* 0x100fe40000004100 */
[C---:B-1----:R-:W-:Y:S01]  /*5e70*/  FMUL R7, R47.reuse, R7 ;  /* 0x000000072f077220 */ /* 0x042fe20000400000 */
[----:B------:R-:W-:Y:S01]  /*5e80*/  HADD2.F32 R70, -RZ, R3.H1_H1 ;  /* 0x30000003ff467230 */ /* 0x000fe20000004100 */
[----:B------:R-:W-:Y:S01]  /*5e90*/  F2FP.F16.E5M2.UNPACK_B R3, R86.H1 ;  /* 0x00000056ff03723e */ /* 0x000fe200030004ff */
[--C-:B------:R-:W-:Y:S02]  /*5ea0*/  HADD2.F32 R71, -RZ, R0.reuse.H0_H0 ;  /* 0x20000000ff477230 */ /* 0x100fe40000004100 */
[----:B------:R-:W-:Y:S02]  /*5eb0*/  HADD2.F32 R72, -RZ, R0.H1_H1 ;  /* 0x30000000ff487230 */ /* 0x000fe40000004100 */
[----:B------:R-:W-:Y:S01]  /*5ec0*/  FMUL R0, R47, R4 ;  /* 0x000000042f007220 */ /* 0x000fe20000400000 */
[--C-:B------:R-:W-:Y:S01]  /*5ed0*/  HADD2.F32 R73, -RZ, R74.reuse.H0_H0 ;  /* 0x2000004aff497230 */ /* 0x100fe20000004100 */
[----:B------:R-:W-:Y:S01]  /*5ee0*/  F2FP.F16.E5M2.UNPACK_B R4, R87 ;  /* 0x00000057ff04723e */ /* 0x000fe200020004ff */
[----:B------:R-:W-:Y:S02]  /*5ef0*/  HADD2.F32 R74, -RZ, R74.H1_H1 ;  /* 0x3000004aff4a7230 */ /* 0x000fe40000004100 */
[----:B------:R-:W-:Y:S01]  /*5f00*/  FFMA R0, R49, R2, R0 ;  /* 0x0000000231007223 */ /* 0x000fe20000000000 */
[----:B------:R-:W-:Y:S01]  /*5f10*/  FMUL R2, R47, R5 ;  /* 0x000000052f027220 */ /* 0x000fe20000400000 */
[--C-:B------:R-:W-:Y:S01]  /*5f20*/  HADD2.F32 R75, -RZ, R3.reuse.H0_H0 ;  /* 0x20000003ff4b7230 */ /* 0x100fe20000004100 */
[----:B------:R-:W-:Y:S01]  /*5f30*/  F2FP.F16.E5M2.UNPACK_B R5, R87.H1 ;  /* 0x00000057ff05723e */ /* 0x000fe200030004ff */
[----:B------:R-:W-:Y:S02]  /*5f40*/  HADD2.F32 R76, -RZ, R3.H1_H1 ;  /* 0x30000003ff4c7230 */ /* 0x000fe40000004100 */
[----:B------:R-:W-:Y:S01]  /*5f50*/  FFMA R2, R49, R50, R2 ;  /* 0x0000003231027223 */ /* 0x000fe20000000002 */
[--C-:B------:R-:W-:Y:S02]  /*5f60*/  HADD2.F32 R50, -RZ, R4.reuse.H0_H0 ;  /* 0x20000004ff327230 */ /* 0x100fe40000004100 */
[C---:B------:R-:W-:Y:S01]  /*5f70*/  FMUL R3, R47.reuse, R6 ;  /* 0x000000062f037220 */ /* 0x040fe20000400000 */
[--C-:B------:R-:W-:Y:S02]  /*5f80*/  HADD2.F32 R77, -RZ, R5.reuse.H1_H1 ;  /* 0x30000005ff4d7230 */ /* 0x100fe40000004100 */
[C---:B------:R-:W-:Y:S01]  /*5f90*/  FMUL R6, R47.reuse, R11 ;  /* 0x0000000b2f067220 */ /* 0x040fe20000400000 */
[----:B------:R-:W-:Y:S01]  /*5fa0*/  FMUL R11, R47, R16 ;  /* 0x000000102f0b7220 */ /* 0x000fe20000400000 */
[C---:B------:R-:W-:Y:S01]  /*5fb0*/  FFMA R3, R49.reuse, R51, R3 ;  /* 0x0000003331037223 */ /* 0x040fe20000000003 */
[----:B------:R-:W-:Y:S01]  /*5fc0*/  FFMA R7, R49, R52, R7 ;  /* 0x0000003431077223 */ /* 0x000fe20000000007 */
[----:B------:R-:W-:Y:S02]  /*5fd0*/  HADD2.F32 R51, -RZ, R4.H1_H1 ;  /* 0x30000004ff337230 */ /* 0x000fe40000004100 */
[C---:B------:R-:W-:Y:S01]  /*5fe0*/  FMUL R4, R47.reuse, R9 ;  /* 0x000000092f047220 */ /* 0x040fe20000400000 */
[----:B------:R-:W-:Y:S02]  /*5ff0*/  HADD2.F32 R52, -RZ, R5.H0_H0 ;  /* 0x20000005ff347230 */ /* 0x000fe40000004100 */
[----:B------:R-:W-:Y:S01]  /*6000*/  FMUL R16, R47, R21 ;  /* 0x000000152f107220 */ /* 0x000fe20000400000 */
[----:B------:R-:W-:Y:S01]  /*6010*/  F2FP.SATFINITE.E5M2.F32.PACK_AB_MERGE_C R78, R7, R3, RZ ;  /* 0x00000003074e723e */ /* 0x000fe200048060ff */
[C---:B------:R-:W-:Y:S01]  /*6020*/  FMUL R3, R47.reuse, R8 ;  /* 0x000000082f037220 */ /* 0x040fe20000400000 */
[C---:B------:R-:W-:Y:S01]  /*6030*/  FMUL R7, R47.reuse, R12 ;  /* 0x0000000c2f077220 */ /* 0x040fe20000400000 */
[C---:B------:R-:W-:Y:S01]  /*6040*/  FMUL R8, R47.reuse, R13 ;  /* 0x0000000d2f087220 */ /* 0x040fe20000400000 */
[----:B------:R-:W-:Y:S01]  /*6050*/  FMUL R12, R47, R17 ;  /* 0x000000112f0c7220 */ /* 0x000fe20000400000 */
[C---:B------:R-:W-:Y:S01]  /*6060*/  FFMA R3, R49.reuse, R53, R3 ;  /* 0x0000003531037223 */ /* 0x040fe20000000003 */
[----:B------:R-:W-:Y:S01]  /*6070*/  FFMA R4, R49, R54, R4 ;  /* 0x0000003631047223 */ /* 0x000fe20000000004 */
[C---:B------:R-:W-:Y:S01]  /*6080*/  FMUL R5, R47.reuse, R10 ;  /* 0x0000000a2f057220 */ /* 0x040fe20000400000 */
[C---:B------:R-:W-:Y:S01]  /*6090*/  FMUL R9, R47.reuse, R14 ;  /* 0x0000000e2f097220 */ /* 0x040fe20000400000 */
[C---:B------:R-:W-:Y:S01]  /*60a0*/  FMUL R10, R47.reuse, R15 ;  /* 0x0000000f2f0a7220 */ /* 0x040fe20000400000 */
[----:B------:R-:W-:Y:S01]  /*60b0*/  FMUL R15, R47, R20 ;  /* 0x000000142f0f7220 */ /* 0x000fe20000400000 */
[C---:B------:R-:W-:Y:S01]  /*60c0*/  FFMA R5, R49.reuse, R55, R5 ;  /* 0x0000003731057223 */ /* 0x040fe20000000005 */
[C---:B------:R-:W-:Y:S01]  /*60d0*/  FFMA R6, R49.reuse, R56, R6 ;  /* 0x0000003831067223 */ /* 0x040fe20000000006 */
[C---:B------:R-:W-:Y:S01]  /*60e0*/  FFMA R7, R49.reuse, R57, R7 ;  /* 0x0000003931077223 */ /* 0x040fe20000000007 */
[C---:B------:R-:W-:Y:S01]  /*60f0*/  FFMA R8, R49.reuse, R58, R8 ;  /* 0x0000003a31087223 */ /* 0x040fe20000000008 */
[--C-:B------:R-:W-:Y:S02]  /*6100*/  HADD2.F32 R63, -RZ, R64.reuse.H0_H0 ;  /* 0x20000040ff3f7230 */ /* 0x100fe40000004100 */
[C---:B------:R-:W-:Y:S01]  /*6110*/  FFMA R9, R49.reuse, R59, R9 ;  /* 0x0000003b31097223 */ /* 0x040fe20000000009 */
[----:B------:R-:W-:Y:S01]  /*6120*/  F2FP.SATFINITE.E5M2.F32.PACK_AB_MERGE_C R5, R6, R5, RZ ;  /* 0x000000050605723e */ /* 0x000fe200048060ff */
[C---:B------:R-:W-:Y:S01]  /*6130*/  FFMA R10, R49.reuse, R60, R10 ;  /* 0x0000003c310a7223 */ /* 0x040fe2000000000a */
[C---:B------:R-:W-:Y:S01]  /*6140*/  FFMA R11, R49.reuse, R61, R11 ;  /* 0x0000003d310b7223 */ /* 0x040fe2000000000b */
[----:B------:R-:W-:Y:S01]  /*6150*/  FFMA R12, R49, R62, R12 ;  /* 0x0000003e310c7223 */ /* 0x000fe2000000000c */
[C---:B------:R-:W-:Y:S01]  /*6160*/  FMUL R20, R47.reuse, R25 ;  /* 0x000000192f147220 */ /* 0x040fe20000400000 */
[C---:B------:R-:W-:Y:S01]  /*6170*/  FMUL R25, R47.reuse, R30 ;  /* 0x0000001e2f197220 */ /* 0x040fe20000400000 */
[C---:B------:R-:W-:Y:S01]  /*6180*/  FMUL R30, R47.reuse, R35 ;  /* 0x000000232f1e7220 */ /* 0x040fe20000400000 */
[----:B------:R-:W-:Y:S01]  /*6190*/  F2FP.SATFINITE.E5M2.F32.PACK_AB_MERGE_C R9, R10, R9, RZ ;  /* 0x000000090a09723e */ /* 0x000fe200048060ff */
[----:B------:R-:W-:Y:S02]  /*61a0*/  HADD2.F32 R64, -RZ, R64.H1_H1 ;  /* 0x30000040ff407230 */ /* 0x000fe40000004100 */
[C---:B------:R-:W-:Y:S01]  /*61b0*/  FMUL R13, R47.reuse, R18 ;  /* 0x000000122f0d7220 */ /* 0x040fe20000400000 */
[C---:B------:R-:W-:Y:S01]  /*61c0*/  FMUL R14, R47.reuse, R19 ;  /* 0x000000132f0e7220 */ /* 0x040fe20000400000 */
[C---:B------:R-:W-:Y:S01]  /*61d0*/  FMUL R17, R47.reuse, R22 ;  /* 0x000000162f117220 */ /* 0x040fe20000400000 */
[----:B------:R-:W-:Y:S01]  /*61e0*/  FMUL R18, R47, R23 ;  /* 0x000000172f127220 */ /* 0x000fe20000400000 */
[C---:B------:R-:W-:Y:S01]  /*61f0*/  FFMA R13, R49.reuse, R63, R13 ;  /* 0x0000003f310d7223 */ /* 0x040fe2000000000d */
[C---:B------:R-:W-:Y:S01]  /*6200*/  FFMA R14, R49.reuse, R64, R14 ;  /* 0x00000040310e7223 */ /* 0x040fe2000000000e */
[----:B------:R-:W-:Y:S01]  /*6210*/  FFMA R15, R49, R65, R15 ;  /* 0x00000041310f7223 */ /* 0x000fe2000000000f */
[----:B------:R-:W-:Y:S01]  /*6220*/  FMUL R19, R47, R24 ;  /* 0x000000182f137220 */ /* 0x000fe20000400000 */
[C---:B------:R-:W-:Y:S01]  /*6230*/  FFMA R16, R49.reuse, R66, R16 ;  /* 0x0000004231107223 */ /* 0x040fe20000000010 */
[----:B------:R-:W-:Y:S01]  /*6240*/  FFMA R17, R49, R67, R17 ;  /* 0x0000004331117223 */ /* 0x000fe20000000011 */
[----:B------:R-:W-:Y:S01]  /*6250*/  F2FP.SATFINITE.E5M2.F32.PACK_AB_MERGE_C R13, R14, R13, RZ ;  /* 0x0000000d0e0d723e */ /* 0x000fe200048060ff */
[C---:B------:R-:W-:Y:S01]  /*6260*/  FMUL R21, R47.reuse, R26 ;  /* 0x0000001a2f157220 */ /* 0x040fe20000400000 */
[----:B------:R-:W-:Y:S01]  /*6270*/  FMUL R22, R47, R27 ;  /* 0x0000001b2f167220 */ /* 0x000fe20000400000 */
[C---:B------:R-:W-:Y:S01]  /*6280*/  FFMA R18, R49.reuse, R68, R18 ;  /* 0x0000004431127223 */ /* 0x040fe20000000012 */
[----:B------:R-:W-:Y:S01]  /*6290*/  FFMA R19, R49, R69, R19 ;  /* 0x0000004531137223 */ /* 0x000fe20000000013 */
[----:B------:R-:W-:Y:S01]  /*62a0*/  FMUL R23, R47, R28 ;  /* 0x0000001c2f177220 */ /* 0x000fe20000400000 */
[----:B------:R-:W-:Y:S01]  /*62b0*/  FFMA R20, R49, R70, R20 ;  /* 0x0000004631147223 */ /* 0x000fe20000000014 */
[----:B------:R-:W-:Y:S01]  /*62c0*/  FMUL R24, R47, R29 ;  /* 0x0000001d2f187220 */ /* 0x000fe20000400000 */
[C---:B------:R-:W-:Y:S01]  /*62d0*/  FFMA R21, R49.reuse, R71, R21 ;  /* 0x0000004731157223 */ /* 0x040fe20000000015 */
[----:B------:R-:W-:Y:S01]  /*62e0*/  FFMA R22, R49, R72, R22 ;  /* 0x0000004831167223 */ /* 0x000fe20000000016 */
[C---:B------:R-:W-:Y:S01]  /*62f0*/  FMUL R26, R47.reuse, R31 ;  /* 0x0000001f2f1a7220 */ /* 0x040fe20000400000 */
[----:B------:R-:W-:Y:S01]  /*6300*/  FMUL R27, R47, R32 ;  /* 0x000000202f1b7220 */ /* 0x000fe20000400000 */
[----:B------:R-:W-:Y:S01]  /*6310*/  FFMA R23, R49, R73, R23 ;  /* 0x0000004931177223 */ /* 0x000fe20000000017 */
[----:B------:R-:W-:Y:S01]  /*6320*/  FMUL R28, R47, R33 ;  /* 0x000000212f1c7220 */ /* 0x000fe20000400000 */
[----:B------:R-:W-:Y:S01]  /*6330*/  FFMA R24, R49, R74, R24 ;  /* 0x0000004a31187223 */ /* 0x000fe20000000018 */
[----:B------:R-:W-:Y:S01]  /*6340*/  FMUL R29, R47, R34 ;  /* 0x000000222f1d7220 */ /* 0x000fe20000400000 */
[C---:B------:R-:W-:Y:S01]  /*6350*/  FFMA R25, R49.reuse, R75, R25 ;  /* 0x0000004b31197223 */ /* 0x040fe20000000019 */
[C---:B------:R-:W-:Y:S01]  /*6360*/  FFMA R26, R49.reuse, R76, R26 ;  /* 0x0000004c311a7223 */ /* 0x040fe2000000001a */
[C---:B------:R-:W-:Y:S01]  /*6370*/  FFMA R27, R49.reuse, R50, R27 ;  /* 0x00000032311b7223 */ /* 0x040fe2000000001b */
[C---:B------:R-:W-:Y:S01]  /*6380*/  FFMA R28, R49.reuse, R51, R28 ;  /* 0x00000033311c7223 */ /* 0x040fe2000000001c */
[----:B------:R-:W-:Y:S01]  /*6390*/  F2FP.SATFINITE.E5M2.F32.PACK_AB_MERGE_C R17, R18, R17, RZ ;  /* 0x000000111211723e */ /* 0x000fe200048060ff */
[C---:B------:R-:W-:Y:S01]  /*63a0*/  FFMA R29, R49.reuse, R52, R29 ;  /* 0x00000034311d7223 */ /* 0x040fe2000000001d */
[----:B------:R-:W-:Y:S01]  /*63b0*/  F2FP.SATFINITE.E5M2.F32.PACK_AB_MERGE_C R21, R22, R21, RZ ;  /* 0x000000151615723e */ /* 0x000fe200048060ff */
[----:B------:R-:W-:Y:S01]  /*63c0*/  FFMA R30, R49, R77, R30 ;  /* 0x0000004d311e7223 */ /* 0x000fe2000000001e */
[----:B------:R-:W-:Y:S02]  /*63d0*/  F2FP.SATFINITE.E5M2.F32.PACK_AB_MERGE_C R32, R2, R0, R78 ;  /* 0x000000000220723e */ /* 0x000fe4000480604e */
[----:B------:R-:W-:Y:S02]  /*63e0*/  F2FP.SATFINITE.E5M2.F32.PACK_AB_MERGE_C R33, R4, R3, R5 ;  /* 0x000000030421723e */ /* 0x000fe40004806005 */
[----:B------:R-:W-:Y:S02]  /*63f0*/  F2FP.SATFINITE.E5M2.F32.PACK_AB_MERGE_C R34, R8, R7, R9 ;  /* 0x000000070822723e */ /* 0x000fe40004806009 */
[----:B------:R-:W-:Y:S02]  /*6400*/  F2FP.SATFINITE.E5M2.F32.PACK_AB_MERGE_C R35, R12, R11, R13 ;  /* 0x0000000b0c23723e */ /* 0x000fe4000480600d */
[----:B------:R-:W-:Y:S02]  /*6410*/  F2FP.SATFINITE.E5M2.F32.PACK_AB_MERGE_C R16, R16, R15, R17 ;  /* 0x0000000f1010723e */ /* 0x000fe40004806011 */
[----:B------:R-:W-:Y:S01]  /*6420*/  F2FP.SATFINITE.E5M2.F32.PACK_AB_MERGE_C R17, R20, R19, R21 ;  /* 0x000000131411723e */ /* 0x000fe20004806015 */
[----:B------:R1:W-:Y:S01]  /*6430*/  STS.128 [R100+UR49+0x4200], R32 ;  /* 0x0042002064007988 */ /* 0x0003e20008000c31 */
[----:B------:R-:W-:Y:S02]  /*6440*/  F2FP.SATFINITE.E5M2.F32.PACK_AB_MERGE_C R18, R26, R25, RZ ;  /* 0x000000191a12723e */ /* 0x000fe400048060ff */
[----:B------:R-:W-:Y:S02]  /*6450*/  F2FP.SATFINITE.E5M2.F32.PACK_AB_MERGE_C R19, R30, R29, RZ ;  /* 0x0000001d1e13723e */ /* 0x000fe400048060ff */
[----:B------:R-:W-:Y:S02]  /*6460*/  F2FP.SATFINITE.E5M2.F32.PACK_AB_MERGE_C R18, R24, R23, R18 ;  /* 0x000000171812723e */ /* 0x000fe40004806012 */
[----:B------:R-:W-:Y:S02]  /*6470*/  F2FP.SATFINITE.E5M2.F32.PACK_AB_MERGE_C R19, R28, R27, R19 ;  /* 0x0000001b1c13723e */ /* 0x000fe40004806013 */
[----:B------:R-:W-:Y:S02]  /*6480*/  LEA R0, R105, UR49, 0x3 ;  /* 0x0000003169007c11 */ /* 0x000fe4000f8e18ff */
[----:B------:R-:W-:Y:S01]  /*6490*/  @P6 SHF.L.U32 R2, R104, 0x1f, RZ ;  /* 0x0000001f68026819 */ /* 0x000fe200000006ff */
[----:B------:R1:W-:Y:S01]  /*64a0*/  STS.128 [R114+0x4210], R16 ;  /* 0x0042101072007388 */ /* 0x0003e20000000c00 */
[----:B------:R-:W-:Y:S01]  /*64b0*/  @!PT LDS RZ, [RZ] ;  /* 0x00000000fffff984 */ /* 0x000fe20000000800 */
[----:B------:R-:W-:Y:S01]  /*64c0*/  @!PT LDS RZ, [RZ] ;  /* 0x00000000fffff984 */ /* 0x000fe20000000800 */
[----:B------:R-:W-:Y:S01]  /*64d0*/  @!PT LDS RZ, [RZ] ;  /* 0x00000000fffff984 */ /* 0x000fe20000000800 */
[----:B------:R-:W-:Y:S01]  /*64e0*/  @!PT LDS RZ, [RZ] ;  /* 0x00000000fffff984 */ /* 0x000fe20000000800 */
[----:B------:R2:W-:Y:S07]  /*64f0*/  MEMBAR.ALL.CTA ;  /* 0x0000000000007992 */ /* 0x0005ee0000008000 */
[----:B--2---:R-:W2:Y:S02]  /*6500*/  FENCE.VIEW.ASYNC.S ;  /* 0x00000000000073c6 */ /* 0x004ea40000000000 */
[----:B--2---:R-:W-:Y:S06]  /*6510*/  BAR.SYNC.DEFER_BLOCKING 0x1, 0x80 ;  /* 0x0042000000007b1d */ /* 0x004fec0000010000 */
[----:B------:R-:W-:Y:S05]  /*6520*/  @P0 BRA `(.L_x_100) ;  /* 0x0000000000280947 */ /* 0x000fea0003800000 */
[----:B------:R-:W-:Y:S02]  /*6530*/  UIADD3 UR4, UPT, UPT, UR49, 0x4200, URZ ;  /* 0x0000420031047890 */ /* 0x000fe4000fffe0ff */
[----:B------:R-:W-:Y:S01]  /*6540*/  UIADD3 UR6, UP0, UPT, UR52, 0x680, URZ ;  /* 0x0000068034067890 */ /* 0x000fe2000ff1e0ff */
[----:B------:R-:W-:Y:S03]  /*6550*/  UMOV UR43, UR36 ;  /* 0x00000024002b7c82 */ /* 0x000fe60008000000 */
[----:B------:R-:W-:Y:S01]  /*6560*/  MOV R109, UR4 ;  /* 0x00000004006d7c02 */ /* 0x000fe20008000f00 */
[----:B------:R-:W-:Y:S03]  /*6570*/  UIADD3.X UR7, UPT, UPT, URZ, UR53, URZ, UP0, !UPT ;  /* 0x00000035ff077290 */ /* 0x000fe600087fe4ff */
[----:B------:R-:W-:Y:S11]  /*6580*/  R2UR UR40, R109 ;  /* 0x000000006d2872ca */ /* 0x000ff600000e0000 */
[----:B------:R-:W-:Y:S02]  /*6590*/  @!UPT UIADD3 URZ, UPT, UPT, URZ, URZ, URZ ;  /* 0x000000fffffff290 */ /* 0x000fe4000fffe0ff */
[----:B------:R2:W-:Y:S01]  /*65a0*/  UTMASTG.3D [UR40], [UR6] ;  /* 0x00000028060073b5 */ /* 0x0005e20008010000 */
[----:B------:R0:W-:Y:S01]  /*65b0*/  UTMACMDFLUSH ;  /* 0x00000000000079b7 */ /* 0x0001e20000000000 */
[----:B--2---:R-:W-:Y:S04]  /*65c0*/  DEPBAR.LE SB0, 0x1 ;  /* 0x000080400000791a */ /* 0x004fe80000000000 */
.L_x_100:
[----:B------:R-:W-:Y:S05]  /*65d0*/  BSYNC.RECONVERGENT B0 ;  /* 0x0000000000007941 */ /* 0x000fea0003800200 */
.L_x_99:
[----:B------:R-:W-:Y:S06]  /*65e0*/  BAR.SYNC.DEFER_BLOCKING 0x1, 0x80 ;  /* 0x0042000000007b1d */ /* 0x000fec0000010000 */
[----:B------:R-:W2:Y:S01]  /*65f0*/  @P6 SYNCS.PHASECHK.TRANS64.TRYWAIT P0, [R0+URZ+0x50], R2 ;  /* 0x00005002000065a7 */ /* 0x000ea200080011ff */
[----:B------:R-:W-:Y:S01]  /*6600*/  BSSY B1, `(.L_x_101) ;  /* 0x0000021000017945 */ /* 0x000fe20003800000 */
[----:B--2---:R-:W-:Y:S03]  /*6610*/  @P6 SEL R115, RZ, 0x1, !P0 ;  /* 0x00000001ff736807 */ /* 0x004fe60004000000 */
[----:B------:R-:W-:Y:S05]  /*6620*/  @!P6 BRA `(.L_x_102) ;  /* 0x000000000078e947 */ /* 0x000fea0003800000 */
[----:B------:R-:W-:Y:S01]  /*6630*/  ISETP.NE.AND P1, PT, R116, RZ, PT ;  /* 0x000000ff7400720c */ /* 0x000fe20003f25270 */
[----:B------:R-:W-:Y:S01]  /*6640*/  BSSY B0, `(.L_x_103) ;  /* 0x0000009000007945 */ /* 0x000fe20003800000 */
[----:B------:R-:W-:Y:S11]  /*6650*/  ISETP.NE.AND P0, PT, R115, RZ, PT ;  /* 0x000000ff7300720c */ /* 0x000ff60003f05270 */
[----:B------:R-:W-:Y:S05]  /*6660*/  @P1 IMAD R2, R105, 0x1000, R100 ;  /* 0x0000100069021824 */ /* 0x000fea00078e0264 */
[----:B------:R-:W-:Y:S05]  /*6670*/  @P1 IADD3 R4, PT, PT, R2, UR49, RZ ;  /* 0x0000003102041c10 */ /* 0x000fea000fffe0ff */
[----:B------:R-:W-:Y:S01]  /*6680*/  @P1 IMAD.IADD R4, R4, 0x1, R117 ;  /* 0x0000000104041824 */ /* 0x000fe200078e0275 */
[----:B------:R-:W-:Y:S06]  /*6690*/  @P0 BRA `(.L_x_104) ;  /* 0x00000000000c0947 */ /* 0x000fec0003800000 */
[----:B------:R-:W-:Y:S04]  /*66a0*/  SHF.L.U32 R3, R104, 0x1f, RZ ;  /* 0x0000001f68037819 */ /* 0x000fe800000006ff */
[----:B------:R-:W2:Y:S02]  /*66b0*/  SYNCS.PHASECHK.TRANS64.TRYWAIT P0, [R0+URZ+0x50], R3 ;  /* 0x00005003000075a7 */ /* 0x000ea400080011ff */
[----:B--2---:R-:W-:Y:S05]  /*66c0*/  @!P0 BRA `(.L_x_105) ;  /* 0x0000003000e48947 */ /* 0x004fea0003800000 */
.L_x_104:
[----:B------:R-:W-:Y:S05]  /*66d0*/  BSYNC B0 ;  /* 0x0000000000007941 */ /* 0x000fea0003800000 */
.L_x_103:
[----:B------:R-:W-:Y:S01]  /*66e0*/  ISETP.NE.AND P0, PT, R116, RZ, PT ;  /* 0x000000ff7400720c */ /* 0x000fe20003f05270 */
[----:B------:R-:W-:Y:S11]  /*66f0*/  VIADD R105, R105, 0x1 ;  /* 0x0000000169697836 */ /* 0x000ff60000000000 */
[----:B------:R-:W-:Y:S01]  /*6700*/  @!UPT UIADD3 URZ, UPT, UPT, URZ, URZ, URZ ;  /* 0x000000fffffff290 */ /* 0x000fe2000fffe0ff */
[----:B------:R3:W4:Y:S04]  /*6710*/  @P0 LDS.128 R80, [R2+UR49+0x200] ;  /* 0x0002003102500984 */ /* 0x0007280008000c00 */
[----:B------:R1:W1:Y:S01]  /*6720*/  @P0 LDS.128 R84, [R4+0x210] ;  /* 0x0002100004540984 */ /* 0x0002620000000c00 */
        /* <DEDUP_REMOVED lines=8> */
[----:B---3--:R-:W-:Y:S02]  /*67b0*/  VIADD R2, R0, 0x70 ;  /* 0x0000007000027836 */ /* 0x008fe40000000000 */
[----:B--2---:R-:W-:Y:S05]  /*67c0*/  IMAD.U32 R0, RZ, RZ, UR37 ;  /* 0x00000025ff007e24 */ /* 0x004fea000f8e00ff */
[----:B------:R-:W-:Y:S04]  /*67d0*/  PRMT R0, R0, 0x654, R2 ;  /* 0x0000065400007816 */ /* 0x000fe80000000002 */
[----:B-----5:R2:W-:Y:S02]  /*67e0*/  SYNCS.ARRIVE.TRANS64.RED.A1T0 RZ, [R0+URZ], RZ ;  /* 0x000000ff00ff79a7 */ /* 0x0205e400081004ff */
[----:B--2---:R-:W-:Y:S04]  /*67f0*/  SEL R0, RZ, 0x1, P0 ;  /* 0x00000001ff007807 */ /* 0x004fe80000000000 */
[----:B-1--4-:R-:W-:Y:S02]  /*6800*/  LOP3.LUT R104, R104, R0, RZ, 0x3c, !PT ;  /* 0x0000000068687212 */ /* 0x012fe400078e3cff */
.L_x_102:
[----:B------:R-:W-:Y:S05]  /*6810*/  BSYNC B1 ;  /* 0x0000000000017941 */ /* 0x000fea0003800000 */
.L_x_101:
[----:B------:R-:W-:Y:S05]  /*6820*/  VIADD R0, R48, 0x40 ;  /* 0x0000004030007836 */ /* 0x000fea0000000000 */
[----:B------:R-:W-:Y:S04]  /*6830*/  SHF.R.U32.HI R0, RZ, 0x15, R0 ;  /* 0x00000015ff007819 */ /* 0x000fe80000011600 */
[----:B------:R-:W-:Y:S11]  /*6840*/  LOP3.LUT P0, RZ, R0, 0x3, R101, 0x48, !PT ;  /* 0x0000000300ff7812 */ /* 0x000ff60007804865 */
[----:B------:R-:W-:Y:S02]  /*6850*/  @!UPT UIADD3 URZ, UPT, UPT, URZ, URZ, URZ ;  /* 0x000000fffffff290 */ /* 0x000fe4000fffe0ff */
[----:B------:R-:W-:Y:S05]  /*6860*/  @!P0 BRA `(.L_x_106) ;  /* 0x0000000000408947 */ /* 0x000fea0003800000 */
[----:B------:R-:W2:Y:S01]  /*6870*/  LDCU.64 UR8, c[0x4][0x78] ;  /* 0x01000f00ff0877ac */ /* 0x000ea20008000a00 */
[----:B------:R-:W-:Y:S01]  /*6880*/  MOV R3, 0x0 ;  /* 0x0000000000037802 */ /* 0x000fe20000000f00 */
[----:B------:R-:W-:Y:S02]  /*6890*/  HFMA2 R12, -RZ, RZ, 0, 5.9604644775390625e-08 ;  /* 0x00000001ff0c7431 */ /* 0x000fe400000001ff */
[----:B------:R-:W-:Y:S02]  /*68a0*/  IMAD.MOV.U32 R8, RZ, RZ, 0x192 ;  /* 0x00000192ff087424 */ /* 0x000fe400078e00ff */
[----:B------:R-:W-:Y:S01]  /*68b0*/  IMAD.MOV.U32 R13, RZ, RZ, RZ ;  /* 0x000000ffff0d7224 */ /* 0x000fe200078e00ff */
[----:B------:R-:W3:Y:S01]  /*68c0*/  LDCU.64 UR6, c[0x4][0x80] ;  /* 0x01001000ff0677ac */ /* 0x000ee20008000a00 */
[----:B------:R-:W4:Y:S01]  /*68d0*/  LDC.64 R2, c[0x4][R3] ;  /* 0x0100000003027b82 */ /* 0x000f220000000a00 */
[----:B------:R-:W5:Y:S01]  /*68e0*/  LDCU.64 UR4, c[0x4][0x18] ;  /* 0x01000300ff0477ac */ /* 0x000f620008000a00 */
[----:B--2---:R-:W-:Y:S01]  /*68f0*/  MOV R5, UR9 ;  /* 0x0000000900057c02 */ /* 0x004fe20008000f00 */
[----:B------:R-:W-:Y:S01]  /*6900*/  IMAD.U32 R4, RZ, RZ, UR8 ;  /* 0x00000008ff047e24 */ /* 0x000fe2000f8e00ff */
[----:B---3--:R-:W-:Y:S01]  /*6910*/  MOV R7, UR7 ;  /* 0x0000000700077c02 */ /* 0x008fe20008000f00 */
[----:B------:R-:W-:Y:S01]  /*6920*/  IMAD.U32 R6, RZ, RZ, UR6 ;  /* 0x00000006ff067e24 */ /* 0x000fe2000f8e00ff */
[----:B-----5:R-:W-:Y:S01]  /*6930*/  MOV R11, UR5 ;  /* 0x00000005000b7c02 */ /* 0x020fe20008000f00 */
[----:B------:R-:W-:Y:S02]  /*6940*/  IMAD.U32 R10, RZ, RZ, UR4 ;  /* 0x00000004ff0a7e24 */ /* 0x000fe4000f8e00ff */
[----:B------:R-:W-:Y:S07]  /*6950*/  LEPC R20, `(.L_x_106) ;  /* 0x000000001014794e */ /* 0x000fee0000000000 */
[----:B-1--4-:R-:W-:Y:S05]  /*6960*/  CALL.ABS.NOINC R2 ;  /* 0x0000000002007343 */ /* 0x012fea0003c00000 */
.L_x_106:
[-C--:B------:R-:W-:Y:S01]  /*6970*/  F2FP.F16.E5M2.UNPACK_B R0, R81.reuse ;  /* 0x00000051ff00723e */ /* 0x080fe200020004ff */
[----:B------:R-:W-:Y:S05]  /*6980*/  WARPSYNC.ALL ;  /* 0x0000000000007948 */ /* 0x000fea0003800000 */
[----:B------:R-:W-:Y:S01]  /*6990*/  R2UR UR4, R48 ;  /* 0x00000000300472ca */ /* 0x000fe200000e0000 */
[--C-:B------:R-:W-:Y:S01]  /*69a0*/  HADD2.F32 R54, -RZ, R0.reuse.H0_H0 ;  /* 0x20000000ff367230 */ /* 0x100fe20000004100 */
[-C--:B------:R-:W-:Y:S01]  /*69b0*/  F2FP.F16.E5M2.UNPACK_B R2, R80.reuse.H1 ;  /* 0x00000050ff02723e */ /* 0x080fe200030004ff */
[----:B------:R-:W-:Y:S01]  /*69c0*/  HADD2.F32 R55, -RZ, R0.H1_H1 ;  /* 0x30000000ff377230 */ /* 0x000fe20000004100 */
[----:B------:R-:W-:Y:S01]  /*69d0*/  F2FP.F16.E5M2.UNPACK_B R0, R81.H1 ;  /* 0x00000051ff00723e */ /* 0x000fe200030004ff */
[----:B------:R-:W-:Y:S01]  /*69e0*/  BSSY.RECONVERGENT B0, `(.L_x_107) ;  /* 0x0000095000007945 */ /* 0x000fe20003800200 */
[----:B------:R-:W-:Y:S01]  /*69f0*/  F2FP.F16.E5M2.UNPACK_B R3, R80 ;  /* 0x00000050ff03723e */ /* 0x000fe200020004ff */
[----:B------:R-:W-:Y:S01]  /*6a00*/  HADD2.F32 R52, -RZ, R2.H0_H0 ;  /* 0x20000002ff347230 */ /* 0x000fe20000004100 */
[----:B------:R-:W-:Y:S01]  /*6a10*/  ISETP.NE.AND P0, PT, R110, RZ, PT ;  /* 0x000000ff6e00720c */ /* 0x000fe20003f05270 */
[--C-:B------:R-:W-:Y:S01]  /*6a20*/  HADD2.F32 R56, -RZ, R0.reuse.H0_H0 ;  /* 0x20000000ff387230 */ /* 0x100fe20000004100 */
[----:B------:R-:W-:Y:S01]  /*6a30*/  ISETP.NE.AND P6, PT, R118, RZ, PT ;  /* 0x000000ff7600720c */ /* 0x000fe20003fc5270 */
[----:B------:R-:W-:Y:S01]  /*6a40*/  HADD2.F32 R57, -RZ, R0.H1_H1 ;  /* 0x30000000ff397230 */ /* 0x000fe20000004100 */
[-C--:B------:R-:W-:Y:S01]  /*6a50*/  F2FP.F16.E5M2.UNPACK_B R0, R83.reuse ;  /* 0x00000053ff00723e */ /* 0x080fe200020004ff */
[----:B-1----:R-:W-:Y:S01]  /*6a60*/  LDTM.16dp32bit_t0_t15.x32 R4, tmem[UR4+0x40] ;  /* 0x00004004000479ee */ /* 0x002fe20008a80000 */
[----:B------:R-:W1:Y:S01]  /*6a70*/  LDTM.16dp32bit_t16_t31.x32 R4, tmem[UR4+0x60] ;  /* 0x00006004000479ee */ /* 0x000e620008aa0000 */
[----:B------:R-:W-:Y:S01]  /*6a80*/  HADD2.F32 R53, -RZ, R2.H1_H1 ;  /* 0x30000002ff357230 */ /* 0x000fe20000004100 */
[----:B------:R-:W-:Y:S01]  /*6a90*/  F2FP.F16.E5M2.UNPACK_B R2, R82.H1 ;  /* 0x00000052ff02723e */ /* 0x000fe200030004ff */
[--C-:B------:R-:W-:Y:S02]  /*6aa0*/  HADD2.F32 R50, -RZ, R3.reuse.H0_H0 ;  /* 0x20000003ff327230 */ /* 0x100fe40000004100 */
[--C-:B------:R-:W-:Y:S02]  /*6ab0*/  HADD2.F32 R62, -RZ, R0.reuse.H0_H0 ;  /* 0x20000000ff3e7230 */ /* 0x100fe40000004100 */
[----:B------:R-:W-:Y:S01]  /*6ac0*/  HADD2.F32 R63, -RZ, R0.H1_H1 ;  /* 0x30000000ff3f7230 */ /* 0x000fe20000004100 */
[----:B------:R-:W-:Y:S01]  /*6ad0*/  F2FP.F16.E5M2.UNPACK_B R0, R84.H1 ;  /* 0x00000054ff00723e */ /* 0x000fe200030004ff */
[--C-:B------:R-:W-:Y:S02]  /*6ae0*/  HADD2.F32 R60, -RZ, R2.reuse.H0_H0 ;  /* 0x20000002ff3c7230 */ /* 0x100fe40000004100 */
[----:B------:R-:W-:Y:S01]  /*6af0*/  HADD2.F32 R61, -RZ, R2.H1_H1 ;  /* 0x30000002ff3d7230 */ /* 0x000fe20000004100 */
[----:B------:R-:W-:Y:S01]  /*6b00*/  F2FP.F16.E5M2.UNPACK_B R2, R83.H1 ;  /* 0x00000053ff02723e */ /* 0x000fe200030004ff */
[----:B------:R-:W-:Y:S01]  /*6b10*/  HADD2.F32 R51, -RZ, R3.H1_H1 ;  /* 0x30000003ff337230 */ /* 0x000fe20000004100 */
[----:B------:R-:W-:Y:S01]  /*6b20*/  F2FP.F16.E5M2.UNPACK_B R3, R82 ;  /* 0x00000052ff03723e */ /* 0x000fe200020004ff */
[--C-:B------:R-:W-:Y:S02]  /*6b30*/  HADD2.F32 R68, -RZ, R0.reuse.H0_H0 ;  /* 0x20000000ff447230 */ /* 0x100fe40000004100 */
[----:B------:R-:W-:Y:S01]  /*6b40*/  HADD2.F32 R69, -RZ, R0.H1_H1 ;  /* 0x30000000ff457230 */ /* 0x000fe20000004100 */
[-C--:B------:R-:W-:Y:S01]  /*6b50*/  F2FP.F16.E5M2.UNPACK_B R0, R85.reuse.H1 ;  /* 0x00000055ff00723e */ /* 0x080fe200030004ff */
[--C-:B------:R-:W-:Y:S02]  /*6b60*/  HADD2.F32 R64, -RZ, R2.reuse.H0_H0 ;  /* 0x20000002ff407230 */ /* 0x100fe40000004100 */
[----:B------:R-:W-:Y:S01]  /*6b70*/  HADD2.F32 R65, -RZ, R2.H1_H1 ;  /* 0x30000002ff417230 */ /* 0x000fe20000004100 */
[----:B------:R-:W-:Y:S01]  /*6b80*/  F2FP.F16.E5M2.UNPACK_B R2, R85 ;  /* 0x00000055ff02723e */ /* 0x000fe200020004ff */
[--C-:B------:R-:W-:Y:S02]  /*6b90*/  HADD2.F32 R58, -RZ, R3.reuse.H0_H0 ;  /* 0x20000003ff3a7230 */ /* 0x100fe40000004100 */
[C---:B-1----:R-:W-:Y:S01]  /*6ba0*/  FMUL R7, R47.reuse, R7 ;  /* 0x000000072f077220 */ /* 0x042fe20000400000 */
[----:B------:R-:W-:Y:S01]  /*6bb0*/  HADD2.F32 R59, -RZ, R3.H1_H1 ;  /* 0x30000003ff3b7230 */ /* 0x000fe20000004100 */
[----:B------:R-:W-:Y:S01]  /*6bc0*/  F2FP.F16.E5M2.UNPACK_B R3, R84 ;  /* 0x00000054ff03723e */ /* 0x000fe200020004ff */
[--C-:B------:R-:W-:Y:S02]  /*6bd0*/  HADD2.F32 R72, -RZ, R0.reuse.H0_H0 ;  /* 0x20000000ff487230 */ /* 0x100fe40000004100 */
[C---:B------:R-:W-:Y:S01]  /*6be0*/  FMUL R11, R47.reuse, R11 ;  /* 0x0000000b2f0b7220 */ /* 0x040fe20000400000 */
[----:B------:R-:W-:Y:S01]  /*6bf0*/  HADD2.F32 R73, -RZ, R0.H1_H1 ;  /* 0x30000000ff497230 */ /* 0x000fe20000004100 */
[----:B------:R-:W-:Y:S01]  /*6c00*/  F2FP.F16.E5M2.UNPACK_B R0, R87 ;  /* 0x00000057ff00723e */ /* 0x000fe200020004ff */
[--C-:B------:R-:W-:Y:S02]  /*6c10*/  HADD2.F32 R70, -RZ, R2.reuse.H0_H0 ;  /* 0x20000002ff467230 */ /* 0x100fe40000004100 */
[C---:B------:R-:W-:Y:S01]  /*6c20*/  FMUL R15, R47.reuse, R15 ;  /* 0x0000000f2f0f7220 */ /* 0x040fe20000400000 */
[----:B------:R-:W-:Y:S01]  /*6c30*/  HADD2.F32 R71, -RZ, R2.H1_H1 ;  /* 0x30000002ff477230 */ /* 0x000fe20000004100 */
[-C--:B------:R-:W-:Y:S01]  /*6c40*/  F2FP.F16.E5M2.UNPACK_B R2, R86.reuse.H1 ;  /* 0x00000056ff02723e */ /* 0x080fe200030004ff */
[--C-:B------:R-:W-:Y:S02]  /*6c50*/  HADD2.F32 R66, -RZ, R3.reuse.H0_H0 ;  /* 0x20000003ff427230 */ /* 0x100fe40000004100 */
[----:B------:R-:W-:Y:S01]  /*6c60*/  HADD2.F32 R67, -RZ, R3.H1_H1 ;  /* 0x30000003ff437230 */ /* 0x000fe20000004100 */
[----:B------:R-:W-:Y:S01]  /*6c70*/  F2FP.F16.E5M2.UNPACK_B R3, R86 ;  /* 0x00000056ff03723e */ /* 0x000fe200020004ff */
[--C-:B------:R-:W-:Y:S02]  /*6c80*/  HADD2.F32 R78, -RZ, R0.reuse.H0_H0 ;  /* 0x20000000ff4e7230 */ /* 0x100fe40000004100 */
[----:B------:R-:W-:Y:S02]  /*6c90*/  HADD2.F32 R79, -RZ, R0.H1_H1 ;  /* 0x30000000ff4f7230 */ /* 0x000fe40000004100 */
[C---:B------:R-:W-:Y:S01]  /*6ca0*/  FMUL R0, R47.reuse, R4 ;  /* 0x000000042f007220 */ /* 0x040fe20000400000 */
[--C-:B------:R-:W-:Y:S02]  /*6cb0*/  HADD2.F32 R76, -RZ, R2.reuse.H0_H0 ;  /* 0x20000002ff4c7230 */ /* 0x100fe40000004100 */
[----:B------:R-:W-:Y:S01]  /*6cc0*/  FMUL R4, R47, R8 ;  /* 0x000000082f047220 */ /* 0x000fe20000400000 */
[----:B------:R-:W-:Y:S02]  /*6cd0*/  HADD2.F32 R77, -RZ, R2.H1_H1 ;  /* 0x30000002ff4d7230 */ /* 0x000fe40000004100 */
[----:B------:R-:W-:Y:S01]  /*6ce0*/  FFMA R0, R49, R50, R0 ;  /* 0x0000003231007223 */ /* 0x000fe20000000000 */
[--C-:B------:R-:W-:Y:S02]  /*6cf0*/  HADD2.F32 R74, -RZ, R3.reuse.H0_H0 ;  /* 0x20000003ff4a7230 */ /* 0x100fe40000004100 */
[C---:B------:R-:W-:Y:S01]  /*6d00*/  FMUL R2, R47.reuse, R5 ;  /* 0x000000052f027220 */ /* 0x040fe20000400000 */
[----:B------:R-:W-:Y:S02]  /*6d10*/  HADD2.F32 R75, -RZ, R3.H1_H1 ;  /* 0x30000003ff4b7230 */ /* 0x000fe40000004100 */
[C---:B------:R-:W-:Y:S01]  /*6d20*/  FMUL R5, R47.reuse, R9 ;  /* 0x000000092f057220 */ /* 0x040fe20000400000 */
[----:B------:R-:W-:Y:S01]  /*6d30*/  FMUL R8, R47, R12 ;  /* 0x0000000c2f087220 */ /* 0x000fe20000400000 */
[----:B------:R-:W-:Y:S01]  /*6d40*/  FFMA R2, R49, R51, R2 ;  /* 0x0000003331027223 */ /* 0x000fe20000000002 */
[C---:B------:R-:W-:Y:S01]  /*6d50*/  FMUL R9, R47.reuse, R13 ;  /* 0x0000000d2f097220 */ /* 0x040fe20000400000 */
[C---:B------:R-:W-:Y:S01]  /*6d60*/  FMUL R12, R47.reuse, R21 ;  /* 0x000000152f0c7220 */ /* 0x040fe20000400000 */
[C---:B------:R-:W-:Y:S01]  /*6d70*/  FMUL R21, R47.reuse, R30 ;  /* 0x0000001e2f157220 */ /* 0x040fe20000400000 */
[C---:B------:R-:W-:Y:S01]  /*6d80*/  FMUL R13, R47.reuse, R22 ;  /* 0x000000162f0d7220 */ /* 0x040fe20000400000 */
[C---:B------:R-:W-:Y:S01]  /*6d90*/  FMUL R22, R47.reuse, R31 ;  /* 0x0000001f2f167220 */ /* 0x040fe20000400000 */
        /* <DEDUP_REMOVED lines=8> */
[C---:B------:R-:W-:Y:S01]  /*6e20*/  FFMA R6, R49.reuse, R56, R6 ;  /* 0x0000003831067223 */ /* 0x040fe20000000006 */
[C---:B------:R-:W-:Y:S01]  /*6e30*/  FFMA R11, R49.reuse, R57, R11 ;  /* 0x00000039310b7223 */ /* 0x040fe2000000000b */
[C---:B------:R-:W-:Y:S01]  /*6e40*/  FFMA R8, R49.reuse, R58, R8 ;  /* 0x0000003a31087223 */ /* 0x040fe20000000008 */
[----:B------:R-:W-:Y:S01]  /*6e50*/  FFMA R9, R49, R59, R9 ;  /* 0x0000003b31097223 */ /* 0x000fe20000000009 */
[----:B------:R-:W-:Y:S01]  /*6e60*/  F2FP.SATFINITE.E5M2.F32.PACK_AB_MERGE_C R52, R7, R3, RZ ;  /* 0x000000030734723e */ /* 0x000fe200048060ff */
[----:B------:R-:W-:Y:S01]  /*6e70*/  FFMA R10, R49, R60, R10 ;  /* 0x0000003c310a7223 */ /* 0x000fe2000000000a */
[----:B------:R-:W-:Y:S01]  /*6e80*/  F2FP.SATFINITE.E5M2.F32.PACK_AB_MERGE_C R53, R11, R6, RZ ;  /* 0x000000060b35723e */ /* 0x000fe200048060ff */
[----:B------:R-:W-:Y:S01]  /*6e90*/  FFMA R15, R49, R61, R15 ;  /* 0x0000003d310f7223 */ /* 0x000fe2000000000f */
[C---:B------:R-:W-:Y:S01]  /*6ea0*/  FMUL R3, R47.reuse, R16 ;  /* 0x000000102f037220 */ /* 0x040fe20000400000 */
[C---:B------:R-:W-:Y:S01]  /*6eb0*/  FMUL R6, R47.reuse, R17 ;  /* 0x000000112f067220 */ /* 0x040fe20000400000 */
[----:B------:R-:W-:Y:S01]  /*6ec0*/  F2FP.F16.E5M2.UNPACK_B R51, R87.H1 ;  /* 0x00000057ff33723e */ /* 0x000fe200030004ff */
[----:B------:R-:W-:Y:S01]  /*6ed0*/  FMUL R11, R47, R20 ;  /* 0x000000142f0b7220 */ /* 0x000fe20000400000 */
[----:B------:R-:W-:Y:S01]  /*6ee0*/  F2FP.SATFINITE.E5M2.F32.PACK_AB_MERGE_C R54, R15, R10, RZ ;  /* 0x0000000a0f36723e */ /* 0x000fe200048060ff */
[C---:B------:R-:W-:Y:S01]  /*6ef0*/  FFMA R3, R49.reuse, R62, R3 ;  /* 0x0000003e31037223 */ /* 0x040fe20000000003 */
[----:B------:R-:W-:Y:S01]  /*6f00*/  FFMA R6, R49, R63, R6 ;  /* 0x0000003f31067223 */ /* 0x000fe20000000006 */
[----:B------:R-:W-:Y:S01]  /*6f10*/  FMUL R20, R47, R29 ;  /* 0x0000001d2f147220 */ /* 0x000fe20000400000 */
[----:B------:R-:W-:Y:S01]  /*6f20*/  F2FP.SATFINITE.E5M2.F32.PACK_AB_MERGE_C R29, R5, R4, R53 ;  /* 0x00000004051d723e */ /* 0x000fe20004806035 */
[----:B------:R-:W-:Y:S01]  /*6f30*/  FMUL R10, R47, R19 ;  /* 0x000000132f0a7220 */ /* 0x000fe20000400000 */
[----:B------:R-:W-:Y:S01]  /*6f40*/  F2FP.SATFINITE.E5M2.F32.PACK_AB_MERGE_C R30, R9, R8, R54 ;  /* 0x00000008091e723e */ /* 0x000fe20004806036 */
        /* <DEDUP_REMOVED lines=10> */
[----:B------:R-:W-:Y:S01]  /*6ff0*/  FFMA R14, R49, R69, R14 ;  /* 0x00000045310e7223 */ /* 0x000fe2000000000e */
[----:B------:R-:W-:Y:S01]  /*7000*/  FMUL R18, R47, R27 ;  /* 0x0000001b2f127220 */ /* 0x000fe20000400000 */
[C---:B------:R-:W-:Y:S01]  /*7010*/  FFMA R15, R49.reuse, R70, R15 ;  /* 0x00000046310f7223 */ /* 0x040fe2000000000f */
[C---:B------:R-:W-:Y:S01]  /*7020*/  FFMA R16, R49.reuse, R71, R16 ;  /* 0x0000004731107223 */ /* 0x040fe20000000010 */
[C---:B------:R-:W-:Y:S01]  /*7030*/  FFMA R17, R49.reuse, R72, R17 ;  /* 0x0000004831117223 */ /* 0x040fe20000000011 */
[C---:B------:R-:W-:Y:S01]  /*7040*/  FFMA R18, R49.reuse, R73, R18 ;  /* 0x0000004931127223 */ /* 0x040fe20000000012 */
[----:B------:R-:W-:Y:S01]  /*7050*/  FFMA R19, R49, R74, R19 ;  /* 0x0000004a31137223 */ /* 0x000fe20000000013 */
[----:B------:R-:W-:Y:S01]  /*7060*/  FMUL R23, R47, R32 ;  /* 0x000000202f177220 */ /* 0x000fe20000400000 */
[----:B------:R-:W-:Y:S01]  /*7070*/  FFMA R20, R49, R75, R20 ;  /* 0x0000004b31147223 */ /* 0x000fe20000000014 */
[----:B------:R-:W-:Y:S01]  /*7080*/  FMUL R24, R47, R33 ;  /* 0x000000212f187220 */ /* 0x000fe20000400000 */
[--C-:B------:R-:W-:Y:S02]  /*7090*/  HADD2.F32 R50, -RZ, R51.reuse.H0_H0 ;  /* 0x20000033ff327230 */ /* 0x100fe40000004100 */
[----:B------:R-:W-:Y:S01]  /*70a0*/  FFMA R21, R49, R76, R21 ;  /* 0x0000004c31157223 */ /* 0x000fe20000000015 */
[----:B------:R-:W-:Y:S02]  /*70b0*/  HADD2.F32 R51, -RZ, R51.H1_H1 ;  /* 0x30000033ff337230 */ /* 0x000fe40000004100 */
[----:B------:R-:W-:Y:S01]  /*70c0*/  FMUL R25, R47, R34 ;  /* 0x000000222f197220 */ /* 0x000fe20000400000 */
[----:B------:R-:W-:Y:S01]  /*70d0*/  FFMA R22, R49, R77, R22 ;  /* 0x0000004d31167223 */ /* 0x000fe20000000016 */
[----:B------:R-:W-:Y:S01]  /*70e0*/  FMUL R26, R47, R35 ;  /* 0x000000232f1a7220 */ /* 0x000fe20000400000 */
[----:B------:R-:W-:Y:S01]  /*70f0*/  F2FP.SATFINITE.E5M2.F32.PACK_AB_MERGE_C R7, R10, R7, RZ ;  /* 0x000000070a07723e */ /* 0x000fe200048060ff */
[C---:B------:R-:W-:Y:S01]  /*7100*/  FFMA R23, R49.reuse, R78, R23 ;  /* 0x0000004e31177223 */ /* 0x040fe20000000017 */
[C---:B------:R-:W-:Y:S01]  /*7110*/  FFMA R24, R49.reuse, R79, R24 ;  /* 0x0000004f31187223 */ /* 0x040fe20000000018 */
[C---:B------:R-:W-:Y:S01]  /*7120*/  FFMA R25, R49.reuse, R50, R25 ;  /* 0x0000003231197223 */ /* 0x040fe20000000019 */
[----:B------:R-:W-:Y:S01]  /*7130*/  FFMA R26, R49, R51, R26 ;  /* 0x00000033311a7223 */ /* 0x000fe2000000001a */
[----:B------:R-:W-:Y:S02]  /*7140*/  F2FP.SATFINITE.E5M2.F32.PACK_AB_MERGE_C R28, R2, R0, R52 ;  /* 0x00000000021c723e */ /* 0x000fe40004806034 */
[----:B------:R-:W-:Y:S02]  /*7150*/  F2FP.SATFINITE.E5M2.F32.PACK_AB_MERGE_C R31, R6, R3, R7 ;  /* 0x00000003061f723e */ /* 0x000fe40004806007 */
[----:B------:R-:W-:Y:S02]  /*7160*/  F2FP.SATFINITE.E5M2.F32.PACK_AB_MERGE_C R13, R14, R13, RZ ;  /* 0x0000000d0e0d723e */ /* 0x000fe400048060ff */
[----:B------:R-:W-:Y:S01]  /*7170*/  F2FP.SATFINITE.E5M2.F32.PACK_AB_MERGE_C R17, R18, R17, RZ ;  /* 0x000000111211723e */ /* 0x000fe200048060ff */
[----:B------:R1:W-:Y:S01]  /*7180*/  STS.128 [R100+UR49+0x5200], R28 ;  /* 0x0052001c64007988 */ /* 0x0003e20008000c31 */
[----:B------:R-:W-:Y:S02]  /*7190*/  F2FP.SATFINITE.E5M2.F32.PACK_AB_MERGE_C R14, R22, R21, RZ ;  /* 0x00000015160e723e */ /* 0x000fe400048060ff */
[----:B------:R-:W-:Y:S02]  /*71a0*/  F2FP.SATFINITE.E5M2.F32.PACK_AB_MERGE_C R25, R26, R25, RZ ;  /* 0x000000191a19723e */ /* 0x000fe400048060ff */
[----:B------:R-:W-:Y:S02]  /*71b0*/  F2FP.SATFINITE.E5M2.F32.PACK_AB_MERGE_C R12, R12, R11, R13 ;  /* 0x0000000b0c0c723e */ /* 0x000fe4000480600d */
[----:B------:R-:W-:Y:S02]  /*71c0*/  F2FP.SATFINITE.E5M2.F32.PACK_AB_MERGE_C R13, R16, R15, R17 ;  /* 0x0000000f100d723e */ /* 0x000fe40004806011 */
        /* <DEDUP_REMOVED lines=13> */
[----:B------:R-:W-:Y:S02]  /*72a0*/  UIADD3 UR8, UP0, UPT, UR52, 0x680, URZ ;  /* 0x0000068034087890 */ /* 0x000fe4000ff1e0ff */
[----:B------:R-:W-:Y:S02]  /*72b0*/  UIADD3 UR5, UPT, UPT, UR41, 0x40, URZ ;  /* 0x0000004029057890 */ /* 0x000fe4000fffe0ff */
[----:B------:R-:W-:Y:S02]  /*72c0*/  UIADD3 UR4, UPT, UPT, UR49, 0x5200, URZ ;  /* 0x0000520031047890 */ /* 0x000fe4000fffe0ff */
[----:B------:R-:W-:Y:S01]  /*72d0*/  UIADD3.X UR9, UPT, UPT, URZ, UR53, URZ, UP0, !UPT ;  /* 0x00000035ff097290 */ /* 0x000fe200087fe4ff */
[----:B------:R-:W-:Y:S01]  /*72e0*/  UMOV UR6, UR42 ;  /* 0x0000002a00067c82 */ /* 0x000fe20008000000 */
[----:B------:R-:W-:Y:S07]  /*72f0*/  UMOV UR7, UR36 ;  /* 0x0000002400077c82 */ /* 0x000fee0008000000 */
[----:B------:R2:W-:Y:S01]  /*7300*/  UTMASTG.3D [UR4], [UR8] ;  /* 0x00000004080073b5 */ /* 0x0005e20008010000 */
[----:B------:R0:W-:Y:S01]  /*7310*/  UTMACMDFLUSH ;  /* 0x00000000000079b7 */ /* 0x0001e20000000000 */
[----:B--2---:R-:W-:Y:S04]  /*7320*/  DEPBAR.LE SB0, 0x1 ;  /* 0x000080400000791a */ /* 0x004fe80000000000 */
.L_x_108:
[----:B------:R-:W-:Y:S05]  /*7330*/  BSYNC.RECONVERGENT B0 ;  /* 0x0000000000007941 */ /* 0x000fea0003800200 */
.L_x_107:
        /* <DEDUP_REMOVED lines=15> */
.L_x_112:
[----:B------:R-:W-:Y:S05]  /*7430*/  BSYNC B0 ;  /* 0x0000000000007941 */ /* 0x000fea0003800000 */
.L_x_111:
[----:B------:R-:W-:Y:S01]  /*7440*/  ISETP.NE.AND P0, PT, R116, RZ, PT ;  /* 0x000000ff7400720c */ /* 0x000fe20003f05270 */
[----:B------:R-:W-:Y:S11]  /*7450*/  VIADD R105, R105, 0x1 ;  /* 0x0000000169697836 */ /* 0x000ff60000000000 */
[----:B------:R-:W-:Y:S01]  /*7460*/  @!UPT UIADD3 URZ, UPT, UPT, URZ, URZ, URZ ;  /* 0x000000fffffff290 */ /* 0x000fe2000fffe0ff */
[----:B------:R3:W4:Y:S04]  /*7470*/  @P0 LDS.128 R84, [R2+0x210] ;  /* 0x0002100002540984 */ /* 0x0007280000000c00 */
[----:B------:R1:W1:Y:S01]  /*7480*/  @P0 LDS.128 R80, [R3+UR49+0x200] ;  /* 0x0002003103500984 */ /* 0x0002620008000c00 */
        /* <DEDUP_REMOVED lines=14> */
.L_x_110:
[----:B------:R-:W-:Y:S05]  /*7570*/  BSYNC B1 ;  /* 0x0000000000017941 */ /* 0x000fea0003800000 */
.L_x_109:
[----:B------:R-:W-:Y:S05]  /*7580*/  VIADD R0, R48, 0x80 ;  /* 0x0000008030007836 */ /* 0x000fea0000000000 */
[----:B------:R-:W-:Y:S04]  /*7590*/  SHF.R.U32.HI R0, RZ, 0x15, R0 ;  /* 0x00000015ff007819 */ /* 0x000fe80000011600 */
[----:B------:R-:W-:Y:S11]  /*75a0*/  LOP3.LUT P0, RZ, R0, 0x3, R101, 0x48, !PT ;  /* 0x0000000300ff7812 */ /* 0x000ff60007804865 */
[----:B------:R-:W-:Y:S02]  /*75b0*/  @!UPT UIADD3 URZ, UPT, UPT, URZ, URZ, URZ ;  /* 0x000000fffffff290 */ /* 0x000fe4000fffe0ff */
[----:B------:R-:W-:Y:S05]  /*75c0*/  @!P0 BRA `(.L_x_114) ;  /* 0x0000000000408947 */ /* 0x000fea0003800000 */
[----:B------:R-:W2:Y:S01]  /*75d0*/  LDCU.64 UR8, c[0x4][0x78] ;  /* 0x01000f00ff0877ac */ /* 0x000ea20008000a00 */
[----:B------:R-:W-:Y:S01]  /*75e0*/  MOV R3, 0x0 ;  /* 0x0000000000037802 */ /* 0x000fe20000000f00 */
[----:B-1----:R-:W-:Y:S02]  /*75f0*/  HFMA2 R12, -RZ, RZ, 0, 5.9604644775390625e-08 ;  /* 0x00000001ff0c7431 */ /* 0x002fe400000001ff */
[----:B------:R-:W-:Y:S02]  /*7600*/  IMAD.MOV.U32 R8, RZ, RZ, 0x192 ;  /* 0x00000192ff087424 */ /* 0x000fe400078e00ff */
[----:B------:R-:W-:Y:S01]  /*7610*/  IMAD.MOV.U32 R13, RZ, RZ, RZ ;  /* 0x000000ffff0d7224 */ /* 0x000fe200078e00ff */
[----:B------:R-:W1:Y:S01]  /*7620*/  LDCU.64 UR6, c[0x4][0x80] ;  /* 0x01001000ff0677ac */ /* 0x000e620008000a00 */
[----:B------:R-:W3:Y:S01]  /*7630*/  LDC.64 R2, c[0x4][R3] ;  /* 0x0100000003027b82 */ /* 0x000ee20000000a00 */
[----:B------:R-:W4:Y:S01]  /*7640*/  LDCU.64 UR4, c[0x4][0x18] ;  /* 0x01000300ff0477ac */ /* 0x000f220008000a00 */
[----:B--2---:R-:W-:Y:S01]  /*7650*/  MOV R5, UR9 ;  /* 0x0000000900057c02 */ /* 0x004fe20008000f00 */
[----:B------:R-:W-:Y:S01]  /*7660*/  IMAD.U32 R4, RZ, RZ, UR8 ;  /* 0x00000008ff047e24 */ /* 0x000fe2000f8e00ff */
[----:B-1----:R-:W-:Y:S01]  /*7670*/  MOV R7, UR7 ;  /* 0x0000000700077c02 */ /* 0x002fe20008000f00 */
[----:B------:R-:W-:Y:S01]  /*7680*/  IMAD.U32 R6, RZ, RZ, UR6 ;  /* 0x00000006ff067e24 */ /* 0x000fe2000f8e00ff */
[----:B----4-:R-:W-:Y:S01]  /*7690*/  MOV R11, UR5 ;  /* 0x00000005000b7c02 */ /* 0x010fe20008000f00 */
[----:B------:R-:W-:Y:S02]  /*76a0*/  IMAD.U32 R10, RZ, RZ, UR4 ;  /* 0x00000004ff0a7e24 */ /* 0x000fe4000f8e00ff */
[----:B------:R-:W-:Y:S07]  /*76b0*/  LEPC R20, `(.L_x_114) ;  /* 0x000000001014794e */ /* 0x000fee0000000000 */
[----:B---3--:R-:W-:Y:S05]  /*76c0*/  CALL.ABS.NOINC R2 ;  /* 0x0000000002007343 */ /* 0x008fea0003c00000 */
.L_x_114:
        /* <DEDUP_REMOVED lines=148> */
[----:B------:R-:W-:Y:S02]  /*8010*/  UIADD3 UR8, UP0, UPT, UR52, 0x680, URZ ;  /* 0x0000068034087890 */ /* 0x000fe4000ff1e0ff */
[----:B------:R-:W-:Y:S02]  /*8020*/  UIADD3 UR5, UPT, UPT, UR41, 0x80, URZ ;  /* 0x0000008029057890 */ /* 0x000fe4000fffe0ff */
[----:B------:R-:W-:Y:S01]  /*8030*/  MOV R109, UR10 ;  /* 0x0000000a006d7c02 */ /* 0x000fe20008000f00 */
[----:B------:R-:W-:Y:S01]  /*8040*/  UIADD3.X UR9, UPT, UPT, URZ, UR53, URZ, UP0, !UPT ;  /* 0x00000035ff097290 */ /* 0x000fe200087fe4ff */
[----:B------:R-:W-:Y:S02]  /*8050*/  UMOV UR6, UR42 ;  /* 0x0000002a00067c82 */ /* 0x000fe40008000000 */
[----:B------:R-:W-:Y:S01]  /*8060*/  R2UR UR4, R109 ;  /* 0x000000006d0472ca */ /* 0x000fe200000e0000 */
[----:B------:R-:W-:Y:S11]  /*8070*/  UMOV UR7, UR36 ;  /* 0x0000002400077c82 */ /* 0x000ff60008000000 */
[----:B------:R-:W-:Y:S01]  /*8080*/  @!UPT UIADD3 URZ, UPT, UPT, URZ, URZ, URZ ;  /* 0x000000fffffff290 */ /* 0x000fe2000fffe0ff */
[----:B------:R2:W-:Y:S01]  /*8090*/  UTMASTG.3D [UR4], [UR8] ;  /* 0x00000004080073b5 */ /* 0x0005e20008010000 */
[----:B------:R0:W-:Y:S01]  /*80a0*/  UTMACMDFLUSH ;  /* 0x00000000000079b7 */ /* 0x0001e20000000000 */
[----:B--2---:R-:W-:Y:S04]  /*80b0*/  DEPBAR.LE SB0, 0x1 ;  /* 0x000080400000791a */ /* 0x004fe80000000000 */
.L_x_116:
[----:B------:R-:W-:Y:S05]  /*80c0*/  BSYNC.RECONVERGENT B0 ;  /* 0x0000000000007941 */ /* 0x000fea0003800200 */
.L_x_115:
        /* <DEDUP_REMOVED lines=15> */
.L_x_120:
[----:B------:R-:W-:Y:S05]  /*81c0*/  BSYNC B0 ;  /* 0x0000000000007941 */ /* 0x000fea0003800000 */
.L_x_119:
        /* <DEDUP_REMOVED lines=19> */
.L_x_118:
[----:B------:R-:W-:Y:S05]  /*8300*/  BSYNC B1 ;  /* 0x0000000000017941 */ /* 0x000fea0003800000 */
.L_x_117:
        /* <DEDUP_REMOVED lines=21> */
.L_x_122:
[----:B------:R-:W-:Y:S01]  /*8460*/  ISETP.NE.AND P0, PT, R110, RZ, PT ;  /* 0x000000ff6e00720c */ /* 0x000fe20003f05270 */
[----:B------:R-:W-:Y:S05]  /*8470*/  WARPSYNC.ALL ;  /* 0x0000000000007948 */ /* 0x000fea0003800000 */
[----:B------:R-:W-:Y:S01]  /*8480*/  R2UR UR4, R48 ;  /* 0x00000000300472ca */ /* 0x000fe200000e0000 */
[----:B------:R-:W-:Y:S01]  /*8490*/  BSSY.RECONVERGENT B0, `(.L_x_123) ;  /* 0x000009c000007945 */ /* 0x000fe20003800200 */
[-C--:B------:R-:W-:Y:S02]  /*84a0*/  F2FP.F16.E5M2.UNPACK_B R2, R80.reuse ;  /* 0x00000050ff02723e */ /* 0x080fe400020004ff */
[----:B------:R-:W-:Y:S02]  /*84b0*/  F2FP.F16.E5M2.UNPACK_B R80, R80.H1 ;  /* 0x00000050ff50723e */ /* 0x000fe400030004ff */
[-C--:B------:R-:W-:Y:S01]  /*84c0*/  F2FP.F16.E5M2.UNPACK_B R51, R81.reuse ;  /* 0x00000051ff33723e */ /* 0x080fe200020004ff */
[--C-:B------:R-:W-:Y:S01]  /*84d0*/  HADD2.F32 R0, -RZ, R2.reuse.H0_H0 ;  /* 0x20000002ff007230 */ /* 0x100fe20000004100 */
[----:B------:R-:W-:Y:S01]  /*84e0*/  F2FP.F16.E5M2.UNPACK_B R81, R81.H1 ;  /* 0x00000051ff51723e */ /* 0x000fe200030004ff */
[----:B------:R-:W-:Y:S01]  /*84f0*/  HADD2.F32 R2, -RZ, R2.H1_H1 ;  /* 0x30000002ff027230 */ /* 0x000fe20000004100 */
[-C--:B------:R-:W-:Y:S01]  /*8500*/  F2FP.F16.E5M2.UNPACK_B R55, R82.reuse ;  /* 0x00000052ff37723e */ /* 0x080fe200020004ff */
[--C-:B------:R-:W-:Y:S01]  /*8510*/  HADD2.F32 R3, -RZ, R80.reuse.H0_H0 ;  /* 0x20000050ff037230 */ /* 0x100fe20000004100 */
[----:B------:R-:W-:Y:S01]  /*8520*/  F2FP.F16.E5M2.UNPACK_B R82, R82.H1 ;  /* 0x00000052ff52723e */ /* 0x000fe200030004ff */
[----:B-1----:R-:W-:Y:S01]  /*8530*/  LDTM.16dp32bit_t0_t15.x32 R4, tmem[UR4+0xc0] ;  /* 0x0000c004000479ee */ /* 0x002fe20008a80000 */
[----:B------:R-:W1:Y:S01]  /*8540*/  LDTM.16dp32bit_t16_t31.x32 R4, tmem[UR4+0xe0] ;  /* 0x0000e004000479ee */ /* 0x000e620008aa0000 */
[----:B------:R-:W-:Y:S01]  /*8550*/  NOP ;  /* 0x0000000000007918 */ /* 0x000fe20000000000 */
[--C-:B------:R-:W-:Y:S01]  /*8560*/  HADD2.F32 R50, -RZ, R51.reuse.H0_H0 ;  /* 0x20000033ff327230 */ /* 0x100fe20000004100 */
[----:B------:R-:W-:Y:S01]  /*8570*/  R2UR UR5, R113 ;  /* 0x00000000710572ca */ /* 0x000fe200000e0000 */
[----:B------:R-:W-:Y:S01]  /*8580*/  HADD2.F32 R51, -RZ, R51.H1_H1 ;  /* 0x30000033ff337230 */ /* 0x000fe20000004100 */
[----:B------:R-:W-:Y:S01]  /*8590*/  F2FP.F16.E5M2.UNPACK_B R59, R83 ;  /* 0x00000053ff3b723e */ /* 0x000fe200020004ff */
[--C-:B------:R-:W-:Y:S01]  /*85a0*/  HADD2.F32 R54, -RZ, R55.reuse.H0_H0 ;  /* 0x20000037ff367230 */ /* 0x100fe20000004100 */
[----:B------:R-:W-:Y:S01]  /*85b0*/  F2FP.F16.E5M2.UNPACK_B R63, R84 ;  /* 0x00000054ff3f723e */ /* 0x000fe200020004ff */
[----:B------:R-:W-:Y:S01]  /*85c0*/  HADD2.F32 R55, -RZ, R55.H1_H1 ;  /* 0x30000037ff377230 */ /* 0x000fe20000004100 */
[----:B------:R-:W-:Y:S01]  /*85d0*/  F2FP.F16.E5M2.UNPACK_B R67, R85 ;  /* 0x00000055ff43723e */ /* 0x000fe200020004ff */
[--C-:B------:R-:W-:Y:S01]  /*85e0*/  HADD2.F32 R58, -RZ, R59.reuse.H0_H0 ;  /* 0x2000003bff3a7230 */ /* 0x100fe20000004100 */
[----:B------:R-:W-:Y:S01]  /*85f0*/  F2FP.F16.E5M2.UNPACK_B R71, R86 ;  /* 0x00000056ff47723e */ /* 0x000fe200020004ff */
[----:B------:R-:W-:Y:S01]  /*8600*/  HADD2.F32 R59, -RZ, R59.H1_H1 ;  /* 0x3000003bff3b7230 */ /* 0x000fe20000004100 */
[----:B------:R-:W-:Y:S01]  /*8610*/  F2FP.F16.E5M2.UNPACK_B R74, R87 ;  /* 0x00000057ff4a723e */ /* 0x000fe200020004ff */
[--C-:B------:R-:W-:Y:S01]  /*8620*/  HADD2.F32 R62, -RZ, R63.reuse.H0_H0 ;  /* 0x2000003fff3e7230 */ /* 0x100fe20000004100 */
[----:B------:R-:W-:Y:S01]  /*8630*/  F2FP.F16.E5M2.UNPACK_B R83, R83.H1 ;  /* 0x00000053ff53723e */ /* 0x000fe200030004ff */
[----:B------:R-:W-:Y:S01]  /*8640*/  UIADD3 UR5, UPT, UPT, UR5, 0xe0, URZ ;  /* 0x000000e005057890 */ /* 0x000fe2000fffe0ff */
[----:B------:R-:W-:Y:S01]  /*8650*/  HADD2.F32 R63, -RZ, R63.H1_H1 ;  /* 0x3000003fff3f7230 */ /* 0x000fe20000004100 */
[----:B------:R-:W-:Y:S01]  /*8660*/  F2FP.F16.E5M2.UNPACK_B R84, R84.H1 ;  /* 0x00000054ff54723e */ /* 0x000fe200030004ff */
[--C-:B------:R-:W-:Y:S01]  /*8670*/  HADD2.F32 R66, -RZ, R67.reuse.H0_H0 ;  /* 0x20000043ff427230 */ /* 0x100fe20000004100 */
[----:B------:R-:W-:Y:S01]  /*8680*/  UPRMT UR5, UR37, 0x654, UR5 ;  /* 0x0000065425057896 */ /* 0x000fe20008000005 */
[----:B------:R-:W-:Y:S01]  /*8690*/  HADD2.F32 R67, -RZ, R67.H1_H1 ;  /* 0x30000043ff437230 */ /* 0x000fe20000004100 */
[----:B------:R-:W-:Y:S01]  /*86a0*/  F2FP.F16.E5M2.UNPACK_B R85, R85.H1 ;  /* 0x00000055ff55723e */ /* 0x000fe200030004ff */
[--C-:B------:R-:W-:Y:S02]  /*86b0*/  HADD2.F32 R70, -RZ, R71.reuse.H0_H0 ;  /* 0x20000047ff467230 */ /* 0x100fe40000004100 */
[C---:B-1----:R-:W-:Y:S01]  /*86c0*/  FMUL R4, R47.reuse, R4 ;  /* 0x000000042f047220 */ /* 0x042fe20000400000 */
[C---:B------:R-:W-:Y:S01]  /*86d0*/  FMUL R5, R47.reuse, R5 ;  /* 0x000000052f057220 */ /* 0x040fe20000400000 */
[C---:B------:R-:W-:Y:S01]  /*86e0*/  FMUL R8, R47.reuse, R8 ;  /* 0x000000082f087220 */ /* 0x040fe20000400000 */
[----:B------:R-:W-:Y:S01]  /*86f0*/  FMUL R9, R47, R9 ;  /* 0x000000092f097220 */ /* 0x000fe20000400000 */
[C---:B------:R-:W-:Y:S01]  /*8700*/  FFMA R4, R49.reuse, R0, R4 ;  /* 0x0000000031047223 */ /* 0x040fe20000000004 */
[----:B------:R-:W-:Y:S01]  /*8710*/  SYNCS.ARRIVE.TRANS64.RED.A1T0 RZ, [UR5], RZ ;  /* 0x000000ffffff79a7 */ /* 0x000fe20008100405 */
        /* <DEDUP_REMOVED lines=8> */
[----:B------:R-:W-:Y:S02]  /*87a0*/  HADD2.F32 R71, -RZ, R71.H1_H1 ;  /* 0x30000047ff477230 */ /* 0x000fe40000004100 */
[C---:B------:R-:W-:Y:S01]  /*87b0*/  FMUL R25, R47.reuse, R30 ;  /* 0x0000001e2f197220 */ /* 0x040fe20000400000 */
[C---:B------:R-:W-:Y:S01]  /*87c0*/  FMUL R30, R47.reuse, R35 ;  /* 0x000000232f1e7220 */ /* 0x040fe20000400000 */
[----:B------:R-:W-:Y:S02]  /*87d0*/  HADD2.F32 R48, -RZ, R80.H1_H1 ;  /* 0x30000050ff307230 */ /* 0x000fe40000004100 */
[C---:B------:R-:W-:Y:S01]  /*87e0*/  FMUL R6, R47.reuse, R6 ;  /* 0x000000062f067220 */ /* 0x040fe20000400000 */
[C---:B------:R-:W-:Y:S01]  /*87f0*/  FMUL R7, R47.reuse, R7 ;  /* 0x000000072f077220 */ /* 0x040fe20000400000 */
[--C-:B------:R-:W-:Y:S02]  /*8800*/  HADD2.F32 R52, -RZ, R81.reuse.H0_H0 ;  /* 0x20000051ff347230 */ /* 0x100fe40000004100 */
[----:B------:R-:W-:Y:S01]  /*8810*/  FMUL R10, R47, R10 ;  /* 0x0000000a2f0a7220 */ /* 0x000fe20000400000 */
[C---:B------:R-:W-:Y:S01]  /*8820*/  FFMA R6, R49.reuse, R3, R6 ;  /* 0x0000000331067223 */ /* 0x040fe20000000006 */
[----:B------:R-:W-:Y:S02]  /*8830*/  HADD2.F32 R53, -RZ, R81.H1_H1 ;  /* 0x30000051ff357230 */ /* 0x000fe40000004100 */
[C---:B------:R-:W-:Y:S01]  /*8840*/  FFMA R7, R49.reuse, R48, R7 ;  /* 0x0000003031077223 */ /* 0x040fe20000000007 */
[C---:B------:R-:W-:Y:S01]  /*8850*/  FFMA R8, R49.reuse, R50, R8 ;  /* 0x0000003231087223 */ /* 0x040fe20000000008 */
[C---:B------:R-:W-:Y:S01]  /*8860*/  FFMA R9, R49.reuse, R51, R9 ;  /* 0x0000003331097223 */ /* 0x040fe20000000009 */
[----:B------:R-:W-:Y:S01]  /*8870*/  FFMA R10, R49, R52, R10 ;  /* 0x00000034310a7223 */ /* 0x000fe2000000000a */
[--C-:B------:R-:W-:Y:S01]  /*8880*/  HADD2.F32 R48, -RZ, R74.reuse.H0_H0 ;  /* 0x2000004aff307230 */ /* 0x100fe20000004100 */
[----:B------:R-:W-:Y:S01]  /*8890*/  F2FP.SATFINITE.E5M2.F32.PACK_AB_MERGE_C R77, R7, R6, RZ ;  /* 0x00000006074d723e */ /* 0x000fe200048060ff */
[C---:B------:R-:W-:Y:S01]  /*88a0*/  FMUL R7, R47.reuse, R24 ;  /* 0x000000182f077220 */ /* 0x040fe20000400000 */
[C---:B------:R-:W-:Y:S01]  /*88b0*/  FMUL R24, R47.reuse, R29 ;  /* 0x0000001d2f187220 */ /* 0x040fe20000400000 */
[C---:B------:R-:W-:Y:S01]  /*88c0*/  FMUL R29, R47.reuse, R34 ;  /* 0x000000222f1d7220 */ /* 0x040fe20000400000 */
[----:B------:R-:W-:Y:S02]  /*88d0*/  HADD2.F32 R74, -RZ, R74.H1_H1 ;  /* 0x3000004aff4a7230 */ /* 0x000fe40000004100 */
[C---:B------:R-:W-:Y:S01]  /*88e0*/  FMUL R11, R47.reuse, R11 ;  /* 0x0000000b2f0b7220 */ /* 0x040fe20000400000 */
[--C-:B------:R-:W-:Y:S02]  /*88f0*/  HADD2.F32 R56, -RZ, R82.reuse.H0_H0 ;  /* 0x20000052ff387230 */ /* 0x100fe40000004100 */
[----:B------:R-:W-:Y:S01]  /*8900*/  FMUL R14, R47, R14 ;  /* 0x0000000e2f0e7220 */ /* 0x000fe20000400000 */
[----:B------:R-:W-:Y:S02]  /*8910*/  HADD2.F32 R57, -RZ, R82.H1_H1 ;  /* 0x30000052ff397230 */ /* 0x000fe40000004100 */
[C---:B------:R-:W-:Y:S01]  /*8920*/  FFMA R11, R49.reuse, R53, R11 ;  /* 0x00000035310b7223 */ /* 0x040fe2000000000b */
[----:B------:R-:W-:Y:S01]  /*8930*/  F2FP.F16.E5M2.UNPACK_B R86, R86.H1 ;  /* 0x00000056ff56723e */ /* 0x000fe200030004ff */
[C---:B------:R-:W-:Y:S01]  /*8940*/  FFMA R12, R49.reuse, R54, R12 ;  /* 0x00000036310c7223 */ /* 0x040fe2000000000c */
[C---:B------:R-:W-:Y:S01]  /*8950*/  FFMA R13, R49.reuse, R55, R13 ;  /* 0x00000037310d7223 */ /* 0x040fe2000000000d */
[----:B------:R-:W-:Y:S01]  /*8960*/  F2FP.F16.E5M2.UNPACK_B R87, R87.H1 ;  /* 0x00000057ff57723e */ /* 0x000fe200030004ff */
[----:B------:R-:W-:Y:S01]  /*8970*/  FFMA R14, R49, R56, R14 ;  /* 0x00000038310e7223 */ /* 0x000fe2000000000e */
[----:B------:R-:W-:Y:S01]  /*8980*/  F2FP.SATFINITE.E5M2.F32.PACK_AB_MERGE_C R10, R11, R10, RZ ;  /* 0x0000000a0b0a723e */ /* 0x000fe200048060ff */
[C---:B------:R-:W-:Y:S01]  /*8990*/  FMUL R15, R47.reuse, R15 ;  /* 0x0000000f2f0f7220 */ /* 0x040fe20000400000 */
[--C-:B------:R-:W-:Y:S02]  /*89a0*/  HADD2.F32 R60, -RZ, R83.reuse.H0_H0 ;  /* 0x20000053ff3c7230 */ /* 0x100fe40000004100 */
[----:B------:R-:W-:Y:S01]  /*89b0*/  FMUL R18, R47, R18 ;  /* 0x000000122f127220 */ /* 0x000fe20000400000 */
[----:B------:R-:W-:Y:S02]  /*89c0*/  HADD2.F32 R61, -RZ, R83.H1_H1 ;  /* 0x30000053ff3d7230 */ /* 0x000fe40000004100 */
[----:B------:R-:W-:Y:S01]  /*89d0*/  FFMA R15, R49, R57, R15 ;  /* 0x00000039310f7223 */ /* 0x000fe2000000000f */
[----:B------:R-:W-:Y:S01]  /*89e0*/  IADD3 R45, PT, PT, R45, 0x1, RZ ;  /* 0x000000012d2d7810 */ /* 0x000fe20007ffe0ff */
[C---:B------:R-:W-:Y:S01]  /*89f0*/  FFMA R16, R49.reuse, R58, R16 ;  /* 0x0000003a31107223 */ /* 0x040fe20000000010 */
        /* <DEDUP_REMOVED lines=8> */
[C---:B------:R-:W-:Y:S01]  /*8a80*/  FFMA R0, R49.reuse, R62, R0 ;  /* 0x0000003e31007223 */ /* 0x040fe20000000000 */
[C---:B------:R-:W-:Y:S01]  /*8a90*/  FFMA R2, R49.reuse, R63, R2 ;  /* 0x0000003f31027223 */ /* 0x040fe20000000002 */
[--C-:B------:R-:W-:Y:S02]  /*8aa0*/  HADD2.F32 R68, -RZ, R85.reuse.H0_H0 ;  /* 0x20000055ff447230 */ /* 0x100fe40000004100 */
[----:B------:R-:W-:Y:S01]  /*8ab0*/  FFMA R3, R49, R64, R3 ;  /* 0x0000004031037223 */ /* 0x000fe20000000003 */
[----:B------:R-:W-:Y:S02]  /*8ac0*/  HADD2.F32 R69, -RZ, R85.H1_H1 ;  /* 0x30000055ff457230 */ /* 0x000fe40000004100 */
[C---:B------:R-:W-:Y:S01]  /*8ad0*/  FMUL R21, R47.reuse, R26 ;  /* 0x0000001a2f157220 */ /* 0x040fe20000400000 */
[----:B------:R-:W-:Y:S01]  /*8ae0*/  FMUL R22, R47, R27 ;  /* 0x0000001b2f167220 */ /* 0x000fe20000400000 */
[C---:B------:R-:W-:Y:S01]  /*8af0*/  FFMA R6, R49.reuse, R65, R6 ;  /* 0x0000004131067223 */ /* 0x040fe20000000006 */
[----:B------:R-:W-:Y:S01]  /*8b00*/  FFMA R7, R49, R66, R7 ;  /* 0x0000004231077223 */ /* 0x000fe20000000007 */
[----:B------:R-:W-:Y:S01]  /*8b10*/  FMUL R23, R47, R28 ;  /* 0x0000001c2f177220 */ /* 0x000fe20000400000 */
[C---:B------:R-:W-:Y:S01]  /*8b20*/  FFMA R20, R49.reuse, R67, R20 ;  /* 0x0000004331147223 */ /* 0x040fe20000000014 */
[--C-:B------:R-:W-:Y:S02]  /*8b30*/  HADD2.F32 R72, -RZ, R86.reuse.H0_H0 ;  /* 0x20000056ff487230 */ /* 0x100fe40000004100 */
[C---:B------:R-:W-:Y:S01]  /*8b40*/  FFMA R21, R49.reuse, R68, R21 ;  /* 0x0000004431157223 */ /* 0x040fe20000000015 */
[----:B------:R-:W-:Y:S02]  /*8b50*/  HADD2.F32 R73, -RZ, R86.H1_H1 ;  /* 0x30000056ff497230 */ /* 0x000fe40000004100 */
[----:B------:R-:W-:Y:S01]  /*8b60*/  FFMA R22, R49, R69, R22 ;  /* 0x0000004531167223 */ /* 0x000fe20000000016 */
[C---:B------:R-:W-:Y:S01]  /*8b70*/  FMUL R26, R47.reuse, R31 ;  /* 0x0000001f2f1a7220 */ /* 0x040fe20000400000 */
[----:B------:R-:W-:Y:S01]  /*8b80*/  FMUL R27, R47, R32 ;  /* 0x000000202f1b7220 */ /* 0x000fe20000400000 */
[----:B------:R-:W-:Y:S01]  /*8b90*/  FFMA R23, R49, R70, R23 ;  /* 0x0000004631177223 */ /* 0x000fe20000000017 */
[----:B------:R-:W-:Y:S01]  /*8ba0*/  FMUL R28, R47, R33 ;  /* 0x000000212f1c7220 */ /* 0x000fe20000400000 */
[C---:B------:R-:W-:Y:S01]  /*8bb0*/  FFMA R24, R49.reuse, R71, R24 ;  /* 0x0000004731187223 */ /* 0x040fe20000000018 */
[--C-:B------:R-:W-:Y:S02]  /*8bc0*/  HADD2.F32 R75, -RZ, R87.reuse.H0_H0 ;  /* 0x20000057ff4b7230 */ /* 0x100fe40000004100 */
[C---:B------:R-:W-:Y:S01]  /*8bd0*/  FFMA R25, R49.reuse, R72, R25 ;  /* 0x0000004831197223 */ /* 0x040fe20000000019 */
[----:B------:R-:W-:Y:S02]  /*8be0*/  HADD2.F32 R76, -RZ, R87.H1_H1 ;  /* 0x30000057ff4c7230 */ /* 0x000fe40000004100 */
[----:B------:R-:W-:Y:S01]  /*8bf0*/  FFMA R26, R49, R73, R26 ;  /* 0x00000049311a7223 */ /* 0x000fe2000000001a */
[----:B------:R-:W-:Y:S01]  /*8c00*/  F2FP.SATFINITE.E5M2.F32.PACK_AB_MERGE_C R14, R15, R14, RZ ;  /* 0x0000000e0f0e723e */ /* 0x000fe200048060ff */
[----:B------:R-:W-:Y:S01]  /*8c10*/  FFMA R27, R49, R48, R27 ;  /* 0x00000030311b7223 */ /* 0x000fe2000000001b */
[----:B------:R-:W-:Y:S01]  /*8c20*/  F2FP.SATFINITE.E5M2.F32.PACK_AB_MERGE_C R18, R19, R18, RZ ;  /* 0x000000121312723e */ /* 0x000fe200048060ff */
[C---:B------:R-:W-:Y:S01]  /*8c30*/  FFMA R28, R49.reuse, R74, R28 ;  /* 0x0000004a311c7223 */ /* 0x040fe2000000001c */
[C---:B------:R-:W-:Y:S01]  /*8c40*/  FFMA R29, R49.reuse, R75, R29 ;  /* 0x0000004b311d7223 */ /* 0x040fe2000000001d */
[----:B------:R-:W-:Y:S01]  /*8c50*/  FFMA R30, R49, R76, R30 ;  /* 0x0000004c311e7223 */ /* 0x000fe2000000001e */
[----:B------:R-:W-:Y:S02]  /*8c60*/  F2FP.SATFINITE.E5M2.F32.PACK_AB_MERGE_C R32, R5, R4, R77 ;  /* 0x000000040520723e */ /* 0x000fe4000480604d */
[----:B------:R-:W-:Y:S02]  /*8c70*/  F2FP.SATFINITE.E5M2.F32.PACK_AB_MERGE_C R33, R9, R8, R10 ;  /* 0x000000080921723e */ /* 0x000fe4000480600a */
        /* <DEDUP_REMOVED lines=10> */
[----:B------:R-:W-:Y:S05]  /*8d20*/  F2FP.SATFINITE.E5M2.F32.PACK_AB_MERGE_C R7, R28, R27, R29 ;  /* 0x0000001b1c07723e */ /* 0x000fea000480601d */
        /* <DEDUP_REMOVED lines=18> */
.L_x_124:
[----:B------:R-:W-:Y:S05]  /*8e50*/  BSYNC.RECONVERGENT B0 ;  /* 0x0000000000007941 */ /* 0x000fea0003800200 */
.L_x_123:
[----:B------:R-:W-:Y:S01]  /*8e60*/  BAR.SYNC.DEFER_BLOCKING 0x1, 0x80 ;  /* 0x0042000000007b1d */ /* 0x000fe20000010000 */
[----:B------:R-:W-:Y:S01]  /*8e70*/  ISETP.NE.AND P2, PT, R111, RZ, PT ;  /* 0x000000ff6f00720c */ /* 0x000fe20003f45270 */
[----:B------:R-:W-:Y:S01]  /*8e80*/  IMAD.IADD R14, R43, 0x1, R94 ;  /* 0x000000012b0e7824 */ /* 0x000fe200078e025e */
[----:B------:R-:W-:Y:S01]  /*8e90*/  ISETP.NE.AND P0, PT, R112, 0x2, PT ;  /* 0x000000027000780c */ /* 0x000fe20003f05270 */
[----:B------:R-:W-:Y:S01]  /*8ea0*/  IMAD.IADD R15, R44, 0x1, R95 ;  /* 0x000000012c0f7824 */ /* 0x000fe200078e025f */
[----:B------:R-:W-:Y:S02]  /*8eb0*/  ISETP.NE.AND P1, PT, R45, 0x4, PT ;  /* 0x000000042d00780c */ /* 0x000fe40003f25270 */
[----:B------:R-:W-:Y:S02]  /*8ec0*/  SEL R2, RZ, 0x1, P0 ;  /* 0x00000001ff027807 */ /* 0x000fe40000000000 */
[----:B------:R-:W-:Y:S02]  /*8ed0*/  SEL R0, RZ, 0x1, P1 ;  /* 0x00000001ff007807 */ /* 0x000fe40000800000 */
[----:B------:R-:W-:Y:S02]  /*8ee0*/  LOP3.LUT R106, R106, R2, RZ, 0x3c, !PT ;  /* 0x000000026a6a7212 */ /* 0x000fe400078e3cff */
[----:B------:R-:W-:Y:S02]  /*8ef0*/  LOP3.LUT R107, R107, R0, RZ, 0x3c, !PT ;  /* 0x000000006b6b7212 */ /* 0x000fe400078e3cff */
[----:B------:R-:W-:Y:S02]  /*8f00*/  @P2 R2UR UR36, R103 ;  /* 0x00000000672422ca */ /* 0x000fe400000e0000 */
[----:B------:R-:W-:Y:S02]  /*8f10*/  SEL R112, R112, RZ, P0 ;  /* 0x000000ff70707207 */ /* 0x000fe40000000000 */
[----:B------:R-:W-:Y:S01]  /*8f20*/  SEL R45, R45, RZ, P1 ;  /* 0x000000ff2d2d7207 */ /* 0x000fe20000800000 */
[----:B------:R-:W-:Y:S10]  /*8f30*/  @P2 BRA `(.L_x_125) ;  /* 0xffffffbc00382947 */ /* 0x000ff4000383ffff */
[----:B------:R-:W-:Y:S05]  /*8f40*/  EXIT ;  /* 0x000000000000794d */ /* 0x000fea0003800000 */
.L_x_19:
[----:B--2---:R2:W1:Y:S02]  /*8f50*/  SYNCS.PHASECHK.TRANS64.TRYWAIT P0, [R2+URZ+0x110], R3 ;  /* 0x00011003020075a7 */ /* 0x00446400080011ff */
[----:B-1----:R-:W-:Y:S05]  /*8f60*/  @!P0 NANOSLEEP.SYNCS 0x989680 ;  /* 0x009896800000895d */ /* 0x002fea0003900000 */
[----:B------:R-:W1:Y:S02]  /*8f70*/  @!P0 SYNCS.PHASECHK.TRANS64 P0, [R2+URZ+0x110], R3 ;  /* 0x00011003020085a7 */ /* 0x000e6400080010ff */
[----:B-1----:R-:W-:Y:S05]  /*8f80*/  @!P0 BRA `(.L_x_19) ;  /* 0xfffffffc00f08947 */ /* 0x002fea000383ffff */
[----:B------:R-:W-:Y:S05]  /*8f90*/  BRA `(.L_x_126) ;  /* 0xffffff8400987947 */ /* 0x000fea000383ffff */
.L_x_22:
[----:B-1----:R-:W-:-:S07]  /*8fa0*/  MOV R2, UR33 ;  /* 0x0000002100027c02 */ /* 0x002fce0008000f00 */
.L_x_127:
[----:B-1----:R1:W2:Y:S02]  /*8fb0*/  SYNCS.PHASECHK.TRANS64.TRYWAIT P0, [R2+URZ+0x28], R4 ;  /* 0x00002804020075a7 */ /* 0x0022a400080011ff */
[----:B--2---:R-:W-:Y:S05]  /*8fc0*/  @!P0 NANOSLEEP.SYNCS 0x989680 ;  /* 0x009896800000895d */ /* 0x004fea0003900000 */
[----:B------:R-:W2:Y:S02]  /*8fd0*/  @!P0 SYNCS.PHASECHK.TRANS64 P0, [R2+URZ+0x28], R4 ;  /* 0x00002804020085a7 */ /* 0x000ea400080010ff */
[----:B--2---:R-:W-:Y:S05]  /*8fe0*/  @!P0 BRA `(.L_x_127) ;  /* 0xfffffffc00f08947 */ /* 0x004fea000383ffff */
[----:B------:R-:W-:Y:S05]  /*8ff0*/  BRA `(.L_x_21) ;  /* 0xffffff8400e87947 */ /* 0x000fea000383ffff */
.L_x_28:
[----:B-1----:R-:W-:-:S07]  /*9000*/  MOV R2, UR17 ;  /* 0x0000001100027c02 */ /* 0x002fce0008000f00 */
.L_x_128:
[----:B-1----:R1:W2:Y:S02]  /*9010*/  SYNCS.PHASECHK.TRANS64.TRYWAIT P0, [R2+URZ+0x28], R4 ;  /* 0x00002804020075a7 */ /* 0x0022a400080011ff */
[----:B--2---:R-:W-:Y:S05]  /*9020*/  @!P0 NANOSLEEP.SYNCS 0x989680 ;  /* 0x009896800000895d */ /* 0x004fea0003900000 */
[----:B------:R-:W2:Y:S02]  /*9030*/  @!P0 SYNCS.PHASECHK.TRANS64 P0, [R2+URZ+0x28], R4 ;  /* 0x00002804020085a7 */ /* 0x000ea400080010ff */
[----:B--2---:R-:W-:Y:S05]  /*9040*/  @!P0 BRA `(.L_x_128) ;  /* 0xfffffffc00f08947 */ /* 0x004fea000383ffff */
[----:B------:R-:W-:Y:S05]  /*9050*/  BRA `(.L_x_27) ;  /* 0xffffff8800907947 */ /* 0x000fea000383ffff */
.L_x_32:
[----:B-1----:R1:W2:Y:S02]  /*9060*/  SYNCS.PHASECHK.TRANS64.TRYWAIT P0, [R2+URZ+0xa0], R3 ;  /* 0x0000a003020075a7 */ /* 0x0022a400080011ff */
[----:B--2---:R-:W-:Y:S05]  /*9070*/  @!P0 NANOSLEEP.SYNCS 0x989680 ;  /* 0x009896800000895d */ /* 0x004fea0003900000 */
[----:B------:R-:W2:Y:S02]  /*9080*/  @!P0 SYNCS.PHASECHK.TRANS64 P0, [R2+URZ+0xa0], R3 ;  /* 0x0000a003020085a7 */ /* 0x000ea400080010ff */
[----:B--2---:R-:W-:Y:S05]  /*9090*/  @!P0 BRA `(.L_x_32) ;  /* 0xfffffffc00f08947 */ /* 0x004fea000383ffff */
[----:B------:R-:W-:Y:S05]  /*90a0*/  BRA `(.L_x_129) ;  /* 0xffffff8c00207947 */ /* 0x000fea000383ffff */
.L_x_36:
[----:B----4-:R-:W-:-:S07]  /*90b0*/  MOV R0, UR5 ;  /* 0x0000000500007c02 */ /* 0x010fce0008000f00 */
.L_x_130:
[----:B-1----:R1:W2:Y:S02]  /*90c0*/  SYNCS.PHASECHK.TRANS64.TRYWAIT P0, [R0+URZ], R2 ;  /* 0x00000002000075a7 */ /* 0x0022a400080011ff */
[----:B--2---:R-:W-:Y:S05]  /*90d0*/  @!P0 NANOSLEEP.SYNCS 0x989680 ;  /* 0x009896800000895d */ /* 0x004fea0003900000 */
[----:B------:R-:W2:Y:S02]  /*90e0*/  @!P0 SYNCS.PHASECHK.TRANS64 P0, [R0+URZ], R2 ;  /* 0x00000002000085a7 */ /* 0x000ea400080010ff */
[----:B--2---:R-:W-:Y:S05]  /*90f0*/  @!P0 BRA `(.L_x_130) ;  /* 0xfffffffc00f08947 */ /* 0x004fea000383ffff */
[----:B------:R-:W-:Y:S05]  /*9100*/  BRA `(.L_x_131) ;  /* 0xffffff9000907947 */ /* 0x000fea000383ffff */
.L_x_37:
[----:B----4-:R-:W-:-:S07]  /*9110*/  MOV R0, UR5 ;  /* 0x0000000500007c02 */ /* 0x010fce0008000f00 */
.L_x_132:
[----:B-1----:R1:W2:Y:S02]  /*9120*/  SYNCS.PHASECHK.TRANS64.TRYWAIT P0, [R0+URZ], R3 ;  /* 0x00000003000075a7 */ /* 0x0022a400080011ff */
[----:B--2---:R-:W-:Y:S05]  /*9130*/  @!P0 NANOSLEEP.SYNCS 0x989680 ;  /* 0x009896800000895d */ /* 0x004fea0003900000 */
[----:B------:R-:W2:Y:S02]  /*9140*/  @!P0 SYNCS.PHASECHK.TRANS64 P0, [R0+URZ], R3 ;  /* 0x00000003000085a7 */ /* 0x000ea400080010ff */
[----:B--2---:R-:W-:Y:S05]  /*9150*/  @!P0 BRA `(.L_x_132) ;  /* 0xfffffffc00f08947 */ /* 0x004fea000383ffff */
[----:B------:R-:W-:Y:S05]  /*9160*/  BRA `(.L_x_133) ;  /* 0xffffff90009c7947 */ /* 0x000fea000383ffff */
.L_x_38:
[----:B----4-:R-:W-:-:S07]  /*9170*/  MOV R0, UR5 ;  /* 0x0000000500007c02 */ /* 0x010fce0008000f00 */
.L_x_134:
[----:B-1----:R1:W2:Y:S02]  /*9180*/  SYNCS.PHASECHK.TRANS64.TRYWAIT P0, [R0+URZ], R3 ;  /* 0x00000003000075a7 */ /* 0x0022a400080011ff */
[----:B--2---:R-:W-:Y:S05]  /*9190*/  @!P0 NANOSLEEP.SYNCS 0x989680 ;  /* 0x009896800000895d */ /* 0x004fea0003900000 */
[----:B------:R-:W2:Y:S02]  /*91a0*/  @!P0 SYNCS.PHASECHK.TRANS64 P0, [R0+URZ], R3 ;  /* 0x00000003000085a7 */ /* 0x000ea400080010ff */
[----:B--2---:R-:W-:Y:S05]  /*91b0*/  @!P0 BRA `(.L_x_134) ;  /* 0xfffffffc00f08947 */ /* 0x004fea000383ffff */
[----:B------:R-:W-:Y:S05]  /*91c0*/  BRA `(.L_x_135) ;  /* 0xffffff9000a87947 */ /* 0x000fea000383ffff */
.L_x_39:
[----:B----4-:R-:W-:-:S07]  /*91d0*/  MOV R0, UR5 ;  /* 0x0000000500007c02 */ /* 0x010fce0008000f00 */
.L_x_136:
[----:B-1----:R1:W2:Y:S02]  /*91e0*/  SYNCS.PHASECHK.TRANS64.TRYWAIT P0, [R0+URZ], R3 ;  /* 0x00000003000075a7 */ /* 0x0022a400080011ff */
[----:B--2---:R-:W-:Y:S05]  /*91f0*/  @!P0 NANOSLEEP.SYNCS 0x989680 ;  /* 0x009896800000895d */ /* 0x004fea0003900000 */
[----:B------:R-:W2:Y:S02]  /*9200*/  @!P0 SYNCS.PHASECHK.TRANS64 P0, [R0+URZ], R3 ;  /* 0x00000003000085a7 */ /* 0x000ea400080010ff */
[----:B--2---:R-:W-:Y:S05]  /*9210*/  @!P0 BRA `(.L_x_136) ;  /* 0xfffffffc00f08947 */ /* 0x004fea000383ffff */
[----:B------:R-:W-:Y:S05]  /*9220*/  BRA `(.L_x_137) ;  /* 0xffffff9000b47947 */ /* 0x000fea000383ffff */
.L_x_42:
[----:B-1----:R1:W2:Y:S02]  /*9230*/  SYNCS.PHASECHK.TRANS64.TRYWAIT P0, [R0+URZ+0x100], R4 ;  /* 0x00010004000075a7 */ /* 0x0022a400080011ff */
[----:B--2---:R-:W-:Y:S05]  /*9240*/  @!P0 NANOSLEEP.SYNCS 0x989680 ;  /* 0x009896800000895d */ /* 0x004fea0003900000 */
[----:B------:R-:W2:Y:S02]  /*9250*/  @!P0 SYNCS.PHASECHK.TRANS64 P0, [R0+URZ+0x100], R4 ;  /* 0x00010004000085a7 */ /* 0x000ea400080010ff */
[----:B--2---:R-:W-:Y:S05]  /*9260*/  @!P0 BRA `(.L_x_42) ;  /* 0xfffffffc00f08947 */ /* 0x004fea000383ffff */
[----:B------:R-:W-:Y:S05]  /*9270*/  BRA `(.L_x_138) ;  /* 0xffffff9400107947 */ /* 0x000fea000383ffff */
.L_x_43:
[----:B------:R-:W-:-:S07]  /*9280*/  MOV R0, UR5 ;  /* 0x0000000500007c02 */ /* 0x000fce0008000f00 */
.L_x_139:
[----:B-1----:R1:W2:Y:S02]  /*9290*/  SYNCS.PHASECHK.TRANS64.TRYWAIT P0, [R0+URZ+0xb0], R5 ;  /* 0x0000b005000075a7 */ /* 0x0022a400080011ff */
[----:B--2---:R-:W-:Y:S05]  /*92a0*/  @!P0 NANOSLEEP.SYNCS 0x989680 ;  /* 0x009896800000895d */ /* 0x004fea0003900000 */
[----:B------:R-:W2:Y:S02]  /*92b0*/  @!P0 SYNCS.PHASECHK.TRANS64 P0, [R0+URZ+0xb0], R5 ;  /* 0x0000b005000085a7 */ /* 0x000ea400080010ff */
[----:B--2---:R-:W-:Y:S05]  /*92c0*/  @!P0 BRA `(.L_x_139) ;  /* 0xfffffffc00f08947 */ /* 0x004fea000383ffff */
[----:B------:R-:W-:Y:S05]  /*92d0*/  BRA `(.L_x_140) ;  /* 0xffffff9400207947 */ /* 0x000fea000383ffff */
.L_x_44:
[----:B-1----:R1:W2:Y:S02]  /*92e0*/  SYNCS.PHASECHK.TRANS64.TRYWAIT P1, [R0+URZ+0xa0], R4 ;  /* 0x0000a004000075a7 */ /* 0x0022a400080211ff */
[----:B--2---:R-:W-:Y:S05]  /*92f0*/  @!P1 NANOSLEEP.SYNCS 0x989680 ;  /* 0x009896800000995d */ /* 0x004fea0003900000 */
[----:B------:R-:W2:Y:S02]  /*9300*/  @!P1 SYNCS.PHASECHK.TRANS64 P1, [R0+URZ+0xa0], R4 ;  /* 0x0000a004000095a7 */ /* 0x000ea400080210ff */
[----:B--2---:R-:W-:Y:S05]  /*9310*/  @!P1 BRA `(.L_x_44) ;  /* 0xfffffffc00f09947 */ /* 0x004fea000383ffff */
[----:B------:R-:W-:Y:S05]  /*9320*/  BRA `(.L_x_141) ;  /* 0xffffff9400507947 */ /* 0x000fea000383ffff */
.L_x_47:
[----:B------:R-:W-:-:S07]  /*9330*/  MOV R0, UR5 ;  /* 0x0000000500007c02 */ /* 0x000fce0008000f00 */
.L_x_142:
[----:B-1----:R1:W2:Y:S02]  /*9340*/  SYNCS.PHASECHK.TRANS64.TRYWAIT P0, [R0+URZ+0xb0], R2 ;  /* 0x0000b002000075a7 */ /* 0x0022a400080011ff */
[----:B--2---:R-:W-:Y:S05]  /*9350*/  @!P0 NANOSLEEP.SYNCS 0x989680 ;  /* 0x009896800000895d */ /* 0x004fea0003900000 */
[----:B------:R-:W2:Y:S02]  /*9360*/  @!P0 SYNCS.PHASECHK.TRANS64 P0, [R0+URZ+0xb0], R2 ;  /* 0x0000b002000085a7 */ /* 0x000ea400080010ff */
[----:B--2---:R-:W-:Y:S05]  /*9370*/  @!P0 BRA `(.L_x_142) ;  /* 0xfffffffc00f08947 */ /* 0x004fea000383ffff */
[----:B------:R-:W-:Y:S05]  /*9380*/  BRA `(.L_x_46) ;  /* 0xffffff9400a47947 */ /* 0x000fea000383ffff */
.L_x_54:
[----:B-1----:R1:W2:Y:S02]  /*9390*/  SYNCS.PHASECHK.TRANS64.TRYWAIT P1, [R0+URZ+0xa0], R2 ;  /* 0x0000a002000075a7 */ /* 0x0022a400080211ff */
[----:B--2---:R-:W-:Y:S05]  /*93a0*/  @!P1 NANOSLEEP.SYNCS 0x989680 ;  /* 0x009896800000995d */ /* 0x004fea0003900000 */
[----:B------:R-:W2:Y:S02]  /*93b0*/  @!P1 SYNCS.PHASECHK.TRANS64 P1, [R0+URZ+0xa0], R2 ;  /* 0x0000a002000095a7 */ /* 0x000ea400080210ff */
[----:B--2---:R-:W-:Y:S05]  /*93c0*/  @!P1 BRA `(.L_x_54) ;  /* 0xfffffffc00f09947 */ /* 0x004fea000383ffff */
[----:B------:R-:W-:Y:S05]  /*93d0*/  BRA `(.L_x_143) ;  /* 0xffffff9800fc7947 */ /* 0x000fea000383ffff */
.L_x_55:
[----:B------:R-:W-:-:S07]  /*93e0*/  MOV R2, UR9 ;  /* 0x0000000900027c02 */ /* 0x000fce0008000f00 */
.L_x_144:
[----:B-1----:R1:W2:Y:S02]  /*93f0*/  SYNCS.PHASECHK.TRANS64.TRYWAIT P0, [R2+URZ+0xe0], R0 ;  /* 0x0000e000020075a7 */ /* 0x0022a400080011ff */
[----:B--2---:R-:W-:Y:S05]  /*9400*/  @!P0 NANOSLEEP.SYNCS 0x989680 ;  /* 0x009896800000895d */ /* 0x004fea0003900000 */
[----:B------:R-:W2:Y:S02]  /*9410*/  @!P0 SYNCS.PHASECHK.TRANS64 P0, [R2+URZ+0xe0], R0 ;  /* 0x0000e000020085a7 */ /* 0x000ea400080010ff */
[----:B--2---:R-:W-:Y:S05]  /*9420*/  @!P0 BRA `(.L_x_144) ;  /* 0xfffffffc00f08947 */ /* 0x004fea000383ffff */
[----:B------:R-:W-:Y:S05]  /*9430*/  BRA `(.L_x_145) ;  /* 0xffffff9c00307947 */ /* 0x000fea000383ffff */
.L_x_58:
[----:B------:R-:W-:Y:S07]  /*9440*/  MOV R0, UR7 ;  /* 0x0000000700007c02 */ /* 0x000fee0008000f00 */
.L_x_146:
[----:B-1----:R1:W2:Y:S02]  /*9450*/  SYNCS.PHASECHK.TRANS64.TRYWAIT P0, [R0+URZ], R2 ;  /* 0x00000002000075a7 */ /* 0x0022a400080011ff */
[----:B--2---:R-:W-:Y:S05]  /*9460*/  @!P0 NANOSLEEP.SYNCS 0x989680 ;  /* 0x009896800000895d */ /* 0x004fea0003900000 */
[----:B------:R-:W2:Y:S02]  /*9470*/  @!P0 SYNCS.PHASECHK.TRANS64 P0, [R0+URZ], R2 ;  /* 0x00000002000085a7 */ /* 0x000ea400080010ff */
[----:B--2---:R-:W-:Y:S05]  /*9480*/  @!P0 BRA `(.L_x_146) ;  /* 0xfffffffc00f08947 */ /* 0x004fea000383ffff */
[----:B------:R-:W-:Y:S05]  /*9490*/  BRA `(.L_x_57) ;  /* 0xffffff9c00687947 */ /* 0x000fea000383ffff */
.L_x_61:
[----:B------:R-:W-:-:S07]  /*94a0*/  MOV R0, UR5 ;  /* 0x0000000500007c02 */ /* 0x000fce0008000f00 */
.L_x_147:
[----:B--2---:R2:W3:Y:S02]  /*94b0*/  SYNCS.PHASECHK.TRANS64.TRYWAIT P0, [R0+URZ], R2 ;  /* 0x00000002000075a7 */ /* 0x0044e400080011ff */
[----:B---3--:R-:W-:Y:S05]  /*94c0*/  @!P0 NANOSLEEP.SYNCS 0x989680 ;  /* 0x009896800000895d */ /* 0x008fea0003900000 */
[----:B------:R-:W3:Y:S02]  /*94d0*/  @!P0 SYNCS.PHASECHK.TRANS64 P0, [R0+URZ], R2 ;  /* 0x00000002000085a7 */ /* 0x000ee400080010ff */
[----:B---3--:R-:W-:Y:S05]  /*94e0*/  @!P0 BRA `(.L_x_147) ;  /* 0xfffffffc00f08947 */ /* 0x008fea000383ffff */
[----:B------:R-:W-:Y:S05]  /*94f0*/  BRA `(.L_x_148) ;  /* 0xffffffa000087947 */ /* 0x000fea000383ffff */
.L_x_62:
[----:B------:R-:W-:-:S07]  /*9500*/  MOV R0, UR5 ;  /* 0x0000000500007c02 */ /* 0x000fce0008000f00 */
.L_x_149:
[----:B--2---:R2:W3:Y:S02]  /*9510*/  SYNCS.PHASECHK.TRANS64.TRYWAIT P0, [R0+URZ], R3 ;  /* 0x00000003000075a7 */ /* 0x0044e400080011ff */
[----:B---3--:R-:W-:Y:S05]  /*9520*/  @!P0 NANOSLEEP.SYNCS 0x989680 ;  /* 0x009896800000895d */ /* 0x008fea0003900000 */
[----:B------:R-:W3:Y:S02]  /*9530*/  @!P0 SYNCS.PHASECHK.TRANS64 P0, [R0+URZ], R3 ;  /* 0x00000003000085a7 */ /* 0x000ee400080010ff */
[----:B---3--:R-:W-:Y:S05]  /*9540*/  @!P0 BRA `(.L_x_149) ;  /* 0xfffffffc00f08947 */ /* 0x008fea000383ffff */
[----:B------:R-:W-:Y:S05]  /*9550*/  BRA `(.L_x_150) ;  /* 0xffffffa000147947 */ /* 0x000fea000383ffff */
.L_x_63:
[----:B------:R-:W-:-:S07]  /*9560*/  MOV R0, UR5 ;  /* 0x0000000500007c02 */ /* 0x000fce0008000f00 */
.L_x_151:
[----:B--2---:R2:W3:Y:S02]  /*9570*/  SYNCS.PHASECHK.TRANS64.TRYWAIT P0, [R0+URZ], R3 ;  /* 0x00000003000075a7 */ /* 0x0044e400080011ff */
[----:B---3--:R-:W-:Y:S05]  /*9580*/  @!P0 NANOSLEEP.SYNCS 0x989680 ;  /* 0x009896800000895d */ /* 0x008fea0003900000 */
[----:B------:R-:W3:Y:S02]  /*9590*/  @!P0 SYNCS.PHASECHK.TRANS64 P0, [R0+URZ], R3 ;  /* 0x00000003000085a7 */ /* 0x000ee400080010ff */
[----:B---3--:R-:W-:Y:S05]  /*95a0*/  @!P0 BRA `(.L_x_151) ;  /* 0xfffffffc00f08947 */ /* 0x008fea000383ffff */
[----:B------:R-:W-:Y:S05]  /*95b0*/  BRA `(.L_x_152) ;  /* 0xffffffa000207947 */ /* 0x000fea000383ffff */
.L_x_64:
[----:B--2---:R-:W-:-:S07]  /*95c0*/  MOV R0, UR7 ;  /* 0x0000000700007c02 */ /* 0x004fce0008000f00 */
.L_x_153:
[----:B--2---:R2:W3:Y:S02]  /*95d0*/  SYNCS.PHASECHK.TRANS64.TRYWAIT P0, [R0+URZ], R2 ;  /* 0x00000002000075a7 */ /* 0x0044e400080011ff */
[----:B---3--:R-:W-:Y:S05]  /*95e0*/  @!P0 NANOSLEEP.SYNCS 0x989680 ;  /* 0x009896800000895d */ /* 0x008fea0003900000 */
[----:B------:R-:W3:Y:S02]  /*95f0*/  @!P0 SYNCS.PHASECHK.TRANS64 P0, [R0+URZ], R2 ;  /* 0x00000002000085a7 */ /* 0x000ee400080010ff */
[----:B---3--:R-:W-:Y:S05]  /*9600*/  @!P0 BRA `(.L_x_153) ;  /* 0xfffffffc00f08947 */ /* 0x008fea000383ffff */
[----:B------:R-:W-:Y:S05]  /*9610*/  BRA `(.L_x_154) ;  /* 0xffffffa0002c7947 */ /* 0x000fea000383ffff */
.L_x_69:
[----:B--2---:R2:W3:Y:S02]  /*9620*/  SYNCS.PHASECHK.TRANS64.TRYWAIT P0, [R0+URZ+0xa0], R2 ;  /* 0x0000a002000075a7 */ /* 0x0044e400080011ff */
[----:B---3--:R-:W-:Y:S05]  /*9630*/  @!P0 NANOSLEEP.SYNCS 0x989680 ;  /* 0x009896800000895d */ /* 0x008fea0003900000 */
[----:B------:R-:W3:Y:S02]  /*9640*/  @!P0 SYNCS.PHASECHK.TRANS64 P0, [R0+URZ+0xa0], R2 ;  /* 0x0000a002000085a7 */ /* 0x000ee400080010ff */
[----:B---3--:R-:W-:Y:S05]  /*9650*/  @!P0 BRA `(.L_x_69) ;  /* 0xfffffffc00f08947 */ /* 0x008fea000383ffff */
[----:B------:R-:W-:Y:S05]  /*9660*/  BRA `(.L_x_155) ;  /* 0xffffffa400387947 */ /* 0x000fea000383ffff */
.L_x_72:
[----:B------:R-:W-:Y:S07]  /*9670*/  MOV R0, UR7 ;  /* 0x0000000700007c02 */ /* 0x000fee0008000f00 */
.L_x_156:
[----:B--2---:R2:W3:Y:S02]  /*9680*/  SYNCS.PHASECHK.TRANS64.TRYWAIT P0, [R0+URZ+0x98], R2 ;  /* 0x00009802000075a7 */ /* 0x0044e400080011ff */
[----:B---3--:R-:W-:Y:S05]  /*9690*/  @!P0 NANOSLEEP.SYNCS 0x989680 ;  /* 0x009896800000895d */ /* 0x008fea0003900000 */
[----:B------:R-:W3:Y:S02]  /*96a0*/  @!P0 SYNCS.PHASECHK.TRANS64 P0, [R0+URZ+0x98], R2 ;  /* 0x00009802000085a7 */ /* 0x000ee400080010ff */
[----:B---3--:R-:W-:Y:S05]  /*96b0*/  @!P0 BRA `(.L_x_156) ;  /* 0xfffffffc00f08947 */ /* 0x008fea000383ffff */
[----:B------:R-:W-:Y:S05]  /*96c0*/  BRA `(.L_x_71) ;  /* 0xffffffa800187947 */ /* 0x000fea000383ffff */
.L_x_75:
[----:B------:R-:W-:Y:S07]  /*96d0*/  MOV R0, UR7 ;  /* 0x0000000700007c02 */ /* 0x000fee0008000f00 */
.L_x_157:
[----:B-1----:R1:W2:Y:S02]  /*96e0*/  SYNCS.PHASECHK.TRANS64.TRYWAIT P0, [R0+URZ+0x70], R14 ;  /* 0x0000700e000075a7 */ /* 0x0022a400080011ff */
[----:B--2---:R-:W-:Y:S05]  /*96f0*/  @!P0 NANOSLEEP.SYNCS 0x989680 ;  /* 0x009896800000895d */ /* 0x004fea0003900000 */
[----:B------:R-:W2:Y:S02]  /*9700*/  @!P0 SYNCS.PHASECHK.TRANS64 P0, [R0+URZ+0x70], R14 ;  /* 0x0000700e000085a7 */ /* 0x000ea400080010ff */
[----:B--2---:R-:W-:Y:S05]  /*9710*/  @!P0 BRA `(.L_x_157) ;  /* 0xfffffffc00f08947 */ /* 0x004fea000383ffff */
[----:B------:R-:W-:Y:S05]  /*9720*/  BRA `(.L_x_158) ;  /* 0xffffffa800907947 */ /* 0x000fea000383ffff */
.L_x_76:
[----:B------:R-:W-:Y:S07]  /*9730*/  MOV R0, UR7 ;  /* 0x0000000700007c02 */ /* 0x000fee0008000f00 */
.L_x_159:
[----:B-1----:R1:W2:Y:S02]  /*9740*/  SYNCS.PHASECHK.TRANS64.TRYWAIT P0, [R0+URZ+0x78], R14 ;  /* 0x0000780e000075a7 */ /* 0x0022a400080011ff */
[----:B--2---:R-:W-:Y:S05]  /*9750*/  @!P0 NANOSLEEP.SYNCS 0x989680 ;  /* 0x009896800000895d */ /* 0x004fea0003900000 */
[----:B------:R-:W2:Y:S02]  /*9760*/  @!P0 SYNCS.PHASECHK.TRANS64 P0, [R0+URZ+0x78], R14 ;  /* 0x0000780e000085a7 */ /* 0x000ea400080010ff */
[----:B--2---:R-:W-:Y:S05]  /*9770*/  @!P0 BRA `(.L_x_159) ;  /* 0xfffffffc00f08947 */ /* 0x004fea000383ffff */
[----:B------:R-:W-:Y:S05]  /*9780*/  BRA `(.L_x_160) ;  /* 0xffffffa800c87947 */ /* 0x000fea000383ffff */
.L_x_77:
[----:B------:R-:W-:Y:S07]  /*9790*/  MOV R0, UR7 ;  /* 0x0000000700007c02 */ /* 0x000fee0008000f00 */
.L_x_161:
[----:B-1----:R1:W2:Y:S02]  /*97a0*/  SYNCS.PHASECHK.TRANS64.TRYWAIT P0, [R0+URZ+0x80], R14 ;  /* 0x0000800e000075a7 */ /* 0x0022a400080011ff */
[----:B--2---:R-:W-:Y:S05]  /*97b0*/  @!P0 NANOSLEEP.SYNCS 0x989680 ;  /* 0x009896800000895d */ /* 0x004fea0003900000 */
[----:B------:R-:W2:Y:S02]  /*97c0*/  @!P0 SYNCS.PHASECHK.TRANS64 P0, [R0+URZ+0x80], R14 ;  /* 0x0000800e000085a7 */ /* 0x000ea400080010ff */
[----:B--2---:R-:W-:Y:S05]  /*97d0*/  @!P0 BRA `(.L_x_161) ;  /* 0xfffffffc00f08947 */ /* 0x004fea000383ffff */
[----:B------:R-:W-:Y:S05]  /*97e0*/  BRA `(.L_x_162) ;  /* 0xffffffac000c7947 */ /* 0x000fea000383ffff */
.L_x_78:
[----:B------:R-:W-:Y:S07]  /*97f0*/  MOV R0, UR7 ;  /* 0x0000000700007c02 */ /* 0x000fee0008000f00 */
.L_x_163:
[----:B-1----:R1:W2:Y:S02]  /*9800*/  SYNCS.PHASECHK.TRANS64.TRYWAIT P0, [R0+URZ+0x88], R14 ;  /* 0x0000880e000075a7 */ /* 0x0022a400080011ff */
[----:B--2---:R-:W-:Y:S05]  /*9810*/  @!P0 NANOSLEEP.SYNCS 0x989680 ;  /* 0x009896800000895d */ /* 0x004fea0003900000 */
[----:B------:R-:W2:Y:S02]  /*9820*/  @!P0 SYNCS.PHASECHK.TRANS64 P0, [R0+URZ+0x88], R14 ;  /* 0x0000880e000085a7 */ /* 0x000ea400080010ff */
[----:B--2---:R-:W-:Y:S05]  /*9830*/  @!P0 BRA `(.L_x_163) ;  /* 0xfffffffc00f08947 */ /* 0x004fea000383ffff */
[----:B------:R-:W-:Y:S05]  /*9840*/  BRA `(.L_x_164) ;  /* 0xffffffac00907947 */ /* 0x000fea000383ffff */
.L_x_80:
[----:B------:R-:W-:-:S07]  /*9850*/  MOV R0, UR7 ;  /* 0x0000000700007c02 */ /* 0x000fce0008000f00 */
.L_x_165:
[----:B-1----:R1:W3:Y:S02]  /*9860*/  SYNCS.PHASECHK.TRANS64.TRYWAIT P0, [R0+URZ+0x70], R2 ;  /* 0x00007002000075a7 */ /* 0x0022e400080011ff */
[----:B---3--:R-:W-:Y:S05]  /*9870*/  @!P0 NANOSLEEP.SYNCS 0x989680 ;  /* 0x009896800000895d */ /* 0x008fea0003900000 */
[----:B------:R-:W3:Y:S02]  /*9880*/  @!P0 SYNCS.PHASECHK.TRANS64 P0, [R0+URZ+0x70], R2 ;  /* 0x00007002000085a7 */ /* 0x000ee400080010ff */
[----:B---3--:R-:W-:Y:S05]  /*9890*/  @!P0 BRA `(.L_x_165) ;  /* 0xfffffffc00f08947 */ /* 0x008fea000383ffff */
[----:B------:R-:W-:Y:S05]  /*98a0*/  BRA `(.L_x_166) ;  /* 0xffffffb000007947 */ /* 0x000fea000383ffff */
.L_x_81:
[----:B-1----:R-:W-:-:S07]  /*98b0*/  MOV R0, UR7 ;  /* 0x0000000700007c02 */ /* 0x002fce0008000f00 */
.L_x_167:
[----:B-1----:R1:W3:Y:S02]  /*98c0*/  SYNCS.PHASECHK.TRANS64.TRYWAIT P0, [R0+URZ+0x78], R2 ;  /* 0x00007802000075a7 */ /* 0x0022e400080011ff */
[----:B---3--:R-:W-:Y:S05]  /*98d0*/  @!P0 NANOSLEEP.SYNCS 0x989680 ;  /* 0x009896800000895d */ /* 0x008fea0003900000 */
[----:B------:R-:W3:Y:S02]  /*98e0*/  @!P0 SYNCS.PHASECHK.TRANS64 P0, [R0+URZ+0x78], R2 ;  /* 0x00007802000085a7 */ /* 0x000ee400080010ff */
[----:B---3--:R-:W-:Y:S05]  /*98f0*/  @!P0 BRA `(.L_x_167) ;  /* 0xfffffffc00f08947 */ /* 0x008fea000383ffff */
[----:B------:R-:W-:Y:S05]  /*9900*/  BRA `(.L_x_168) ;  /* 0xffffffac00f07947 */ /* 0x000fea000383ffff */
.L_x_82:
[----:B-1----:R-:W-:-:S07]  /*9910*/  MOV R0, UR7 ;  /* 0x0000000700007c02 */ /* 0x002fce0008000f00 */
.L_x_169:
[----:B-1----:R1:W3:Y:S02]  /*9920*/  SYNCS.PHASECHK.TRANS64.TRYWAIT P0, [R0+URZ+0x80], R2 ;  /* 0x00008002000075a7 */ /* 0x0022e400080011ff */
[----:B---3--:R-:W-:Y:S05]  /*9930*/  @!P0 NANOSLEEP.SYNCS 0x989680 ;  /* 0x009896800000895d */ /* 0x008fea0003900000 */
[----:B------:R-:W3:Y:S02]  /*9940*/  @!P0 SYNCS.PHASECHK.TRANS64 P0, [R0+URZ+0x80], R2 ;  /* 0x00008002000085a7 */ /* 0x000ee400080010ff */
[----:B---3--:R-:W-:Y:S05]  /*9950*/  @!P0 BRA `(.L_x_169) ;  /* 0xfffffffc00f08947 */ /* 0x008fea000383ffff */
[----:B------:R-:W-:Y:S05]  /*9960*/  BRA `(.L_x_170) ;  /* 0xffffffac00e07947 */ /* 0x000fea000383ffff */
.L_x_84:
[----:B--2---:R2:W4:Y:S02]  /*9970*/  SYNCS.PHASECHK.TRANS64.TRYWAIT P0, [R0+URZ+0xa0], R2 ;  /* 0x0000a002000075a7 */ /* 0x00452400080011ff */
[----:B----4-:R-:W-:Y:S05]  /*9980*/  @!P0 NANOSLEEP.SYNCS 0x989680 ;  /* 0x009896800000895d */ /* 0x010fea0003900000 */
[----:B------:R-:W4:Y:S02]  /*9990*/  @!P0 SYNCS.PHASECHK.TRANS64 P0, [R0+URZ+0xa0], R2 ;  /* 0x0000a002000085a7 */ /* 0x000f2400080010ff */
[----:B----4-:R-:W-:Y:S05]  /*99a0*/  @!P0 BRA `(.L_x_84) ;  /* 0xfffffffc00f08947 */ /* 0x010fea000383ffff */
[----:B------:R-:W-:Y:S05]  /*99b0*/  BRA `(.L_x_171) ;  /* 0xffffffb000ac7947 */ /* 0x000fea000383ffff */
.L_x_95:
[----:B-1----:R1:W3:Y:S02]  /*99c0*/  SYNCS.PHASECHK.TRANS64.TRYWAIT P1, [R2+URZ+0x50], R0 ;  /* 0x00005000020075a7 */ /* 0x0022e400080211ff */
[----:B---3--:R-:W-:Y:S05]  /*99d0*/  @!P1 NANOSLEEP.SYNCS 0x989680 ;  /* 0x009896800000995d */ /* 0x008fea0003900000 */
[----:B------:R-:W3:Y:S02]  /*99e0*/  @!P1 SYNCS.PHASECHK.TRANS64 P1, [R2+URZ+0x50], R0 ;  /* 0x00005000020095a7 */ /* 0x000ee400080210ff */
[----:B---3--:R-:W-:Y:S05]  /*99f0*/  @!P1 BRA `(.L_x_95) ;  /* 0xfffffffc00f09947 */ /* 0x008fea000383ffff */
[----:B------:R-:W-:Y:S05]  /*9a00*/  BRA `(.L_x_94) ;  /* 0xffffffbc00c47947 */ /* 0x000fea000383ffff */
.L_x_97:
[----:B-1----:R1:W2:Y:S02]  /*9a10*/  SYNCS.PHASECHK.TRANS64.TRYWAIT P0, [R113+URZ+0xc0], R3 ;  /* 0x0000c003710075a7 */ /* 0x0022a400080011ff */
[----:B--2---:R-:W-:Y:S05]  /*9a20*/  @!P0 NANOSLEEP.SYNCS 0x989680 ;  /* 0x009896800000895d */ /* 0x004fea0003900000 */
[----:B------:R-:W2:Y:S02]  /*9a30*/  @!P0 SYNCS.PHASECHK.TRANS64 P0, [R113+URZ+0xc0], R3 ;  /* 0x0000c003710085a7 */ /* 0x000ea400080010ff */
[----:B--2---:R-:W-:Y:S05]  /*9a40*/  @!P0 BRA `(.L_x_97) ;  /* 0xfffffffc00f08947 */ /* 0x004fea000383ffff */
[----:B------:R-:W-:Y:S05]  /*9a50*/  BRA `(.L_x_96) ;  /* 0xffffffc000187947 */ /* 0x000fea000383ffff */
.L_x_105:
[----:B--2---:R2:W3:Y:S02]  /*9a60*/  SYNCS.PHASECHK.TRANS64.TRYWAIT P0, [R0+URZ+0x50], R3 ;  /* 0x00005003000075a7 */ /* 0x0044e400080011ff */
[----:B---3--:R-:W-:Y:S05]  /*9a70*/  @!P0 NANOSLEEP.SYNCS 0x989680 ;  /* 0x009896800000895d */ /* 0x008fea0003900000 */
[----:B------:R-:W3:Y:S02]  /*9a80*/  @!P0 SYNCS.PHASECHK.TRANS64 P0, [R0+URZ+0x50], R3 ;  /* 0x00005003000085a7 */ /* 0x000ee400080010ff */
[----:B---3--:R-:W-:Y:S05]  /*9a90*/  @!P0 BRA `(.L_x_105) ;  /* 0xfffffffc00f08947 */ /* 0x008fea000383ffff */
[----:B------:R-:W-:Y:S05]  /*9aa0*/  BRA `(.L_x_104) ;  /* 0xffffffcc00087947 */ /* 0x000fea000383ffff */
.L_x_113:
[----:B--2---:R2:W3:Y:S02]  /*9ab0*/  SYNCS.PHASECHK.TRANS64.TRYWAIT P0, [R0+URZ+0x50], R4 ;  /* 0x00005004000075a7 */ /* 0x0044e400080011ff */
[----:B---3--:R-:W-:Y:S05]  /*9ac0*/  @!P0 NANOSLEEP.SYNCS 0x989680 ;  /* 0x009896800000895d */ /* 0x008fea0003900000 */
[----:B------:R-:W3:Y:S02]  /*9ad0*/  @!P0 SYNCS.PHASECHK.TRANS64 P0, [R0+URZ+0x50], R4 ;  /* 0x00005004000085a7 */ /* 0x000ee400080010ff */
[----:B---3--:R-:W-:Y:S05]  /*9ae0*/  @!P0 BRA `(.L_x_113) ;  /* 0xfffffffc00f08947 */ /* 0x008fea000383ffff */
[----:B------:R-:W-:Y:S05]  /*9af0*/  BRA `(.L_x_112) ;  /* 0xffffffd8004c7947 */ /* 0x000fea000383ffff */
.L_x_121:
[----:B--2---:R2:W3:Y:S02]  /*9b00*/  SYNCS.PHASECHK.TRANS64.TRYWAIT P0, [R0+URZ+0x50], R4 ;  /* 0x00005004000075a7 */ /* 0x0044e400080011ff */
[----:B---3--:R-:W-:Y:S05]  /*9b10*/  @!P0 NANOSLEEP.SYNCS 0x989680 ;  /* 0x009896800000895d */ /* 0x008fea0003900000 */
[----:B------:R-:W3:Y:S02]  /*9b20*/  @!P0 SYNCS.PHASECHK.TRANS64 P0, [R0+URZ+0x50], R4 ;  /* 0x00005004000085a7 */ /* 0x000ee400080010ff */
[----:B---3--:R-:W-:Y:S05]  /*9b30*/  @!P0 BRA `(.L_x_121) ;  /* 0xfffffffc00f08947 */ /* 0x008fea000383ffff */
[----:B------:R-:W-:Y:S05]  /*9b40*/  BRA `(.L_x_120) ;  /* 0xffffffe4009c7947 */ /* 0x000fea000383ffff */
        .weak           $__internal_0_$__cuda_sm10x_tcgen05_guardrail_trap_col_being_dealloced_not_returned_by_alloc
        .type           $__internal_0_$__cuda_sm10x_tcgen05_guardrail_trap_col_being_dealloced_not_returned_by_alloc,@function
        .size           $__internal_0_$__cuda_sm10x_tcgen05_guardrail_trap_col_being_dealloced_not_returned_by_alloc,($__internal_1_$__cuda_sm10x_tcgen05_guardrail_trap_phase_invalid_during_alloc - $__internal_0_$__cuda_sm10x_tcgen05_guardrail_trap_col_being_dealloced_not_returned_by_alloc)
$__internal_0_$__cuda_sm10x_tcgen05_guardrail_trap_col_being_dealloced_not_returned_by_alloc:
[----:B------:R-:W-:Y:S05]  /*9b50*/  BPT.TRAP 0x1 ;  /* 0x000000040000795c */ /* 0x000fea0000300000 */
[----:B------:R-:W-:-:S04]  /*9b60*/  HFMA2 R3, -RZ, RZ, 0, 0 ;  /* 0x00000000ff037431 */ /* 0x000fc800000001ff */
[----:B------:R-:W-:Y:S05]  /*9b70*/  RET.REL.NODEC R2 `(_ZN7cutlass13device_kernelINS_4gemm6kernel13GemmUniversalIN4cute5tupleIJiiiiEEENS1_10collective13CollectiveMmaINS1_35MainloopSm100TmaUmmaWarpSpecializedILi5ELi2ELi4ENS5_IJNS4_1CILi1EEESB_SB_EEEEENS5_IJNSA_ILi64EEENSA_ILi256EEENSA_ILi32EEEEEENS_12float_e5m2_tENS5_IJlSB_lEEESI_SJ_NS4_8TiledMMAINS4_8MMA_AtomIJNS4_10MMA_TraitsINS4_19SM100_MMA_F8F6F4_SSEJSI_SI_fSE_SF_NS4_17integral_constantINS4_4UMMA5MajorELSQ_0EEESR_NSO_INSP_7ScaleInELSS_0EEEST_EEEEEENS4_6LayoutISC_NS5_IJNSA_ILi0EEESX_SX_EEEEENS5_IJNS4_10UnderscoreES10_S10_EEEEENS4_13SM90_TMA_LOADENS4_14ComposedLayoutINS4_7SwizzleILi1ELi4ELi3EEENS4_18smem_ptr_flag_bitsILi8EEENSW_INS5_IJNSA_ILi8EEESG_EEENS5_IJSG_SB_EEEEEEEvNS4_8identityES13_S1D_vS1E_EENS_8epilogue10collective18CollectiveEpilogueINS1G_23Sm100TmaWarpSpecializedILi4ELi2ELi32ELb0ELb0EEEJSH_NS5_IJNSW_ISE_SB_EES1L_EEESI_SJ_SI_SJ_NS1G_6fusion15FusionCallbacksIS1K_NS1N_17LinearCombinationISI_fSI_fLNS_15FloatRoundStyleE2EEESH_S1M_JEEENS4_5SM1004TMEM4LOAD26SM100_TMEM_LOAD_16dp32b32xES13_NS14_INS15_ILi2ELi4ELi3EEES18_NSW_INS5_IJS19_SE_EEENS5_IJSE_SB_EEEEEEENS4_39AutoVectorizingCopyWithAssumedAlignmentILi128EEENS4_14SM90_TMA_STOREES21_S23_S23_EEEvvEEEEvNT_6ParamsE) ;  /* 0xffffff6402207950 */ /* 0x000fea0003c3ffff */
        .weak           $__internal_1_$__cuda_sm10x_tcgen05_guardrail_trap_phase_invalid_during_alloc
        .type           $__internal_1_$__cuda_sm10x_tcgen05_guardrail_trap_phase_invalid_during_alloc,@function
        .size           $__internal_1_$__cuda_sm10x_tcgen05_guardrail_trap_phase_invalid_during_alloc,($__internal_2_$__cuda_sm10x_tcgen05_guardrail_trap_unallocated_columns_being_dealloced - $__internal_1_$__cuda_sm10x_tcgen05_guardrail_trap_phase_invalid_during_alloc)
$__internal_1_$__cuda_sm10x_tcgen05_guardrail_trap_phase_invalid_during_alloc:
[----:B------:R-:W-:Y:S05]  /*9b80*/  BPT.TRAP 0x1 ;  /* 0x000000040000795c */ /* 0x000fea0000300000 */
[----:B------:R-:W-:-:S04]  /*9b90*/  MOV R3, 0x0 ;  /* 0x0000000000037802 */ /* 0x000fc80000000f00 */
[----:B------:R-:W-:Y:S05]  /*9ba0*/  RET.REL.NODEC R2 `(_ZN7cutlass13device_kernelINS_4gemm6kernel13GemmUniversalIN4cute5tupleIJiiiiEEENS1_10collective13CollectiveMmaINS1_35MainloopSm100TmaUmmaWarpSpecializedILi5ELi2ELi4ENS5_IJNS4_1CILi1EEESB_SB_EEEEENS5_IJNSA_ILi64EEENSA_ILi256EEENSA_ILi32EEEEEENS_12float_e5m2_tENS5_IJlSB_lEEESI_SJ_NS4_8TiledMMAINS4_8MMA_AtomIJNS4_10MMA_TraitsINS4_19SM100_MMA_F8F6F4_SSEJSI_SI_fSE_SF_NS4_17integral_constantINS4_4UMMA5MajorELSQ_0EEESR_NSO_INSP_7ScaleInELSS_0EEEST_EEEEEENS4_6LayoutISC_NS5_IJNSA_ILi0EEESX_SX_EEEEENS5_IJNS4_10UnderscoreES10_S10_EEEEENS4_13SM90_TMA_LOADENS4_14ComposedLayoutINS4_7SwizzleILi1ELi4ELi3EEENS4_18smem_ptr_flag_bitsILi8EEENSW_INS5_IJNSA_ILi8EEESG_EEENS5_IJSG_SB_EEEEEEEvNS4_8identityES13_S1D_vS1E_EENS_8epilogue10collective18CollectiveEpilogueINS1G_23Sm100TmaWarpSpecializedILi4ELi2ELi32ELb0ELb0EEEJSH_NS5_IJNSW_ISE_SB_EES1L_EEESI_SJ_SI_SJ_NS1G_6fusion15FusionCallbacksIS1K_NS1N_17LinearCombinationISI_fSI_fLNS_15FloatRoundStyleE2EEESH_S1M_JEEENS4_5SM1004TMEM4LOAD26SM100_TMEM_LOAD_16dp32b32xES13_NS14_INS15_ILi2ELi4ELi3EEES18_NSW_INS5_IJS19_SE_EEENS5_IJSE_SB_EEEEEEENS4_39AutoVectorizingCopyWithAssumedAlignmentILi128EEENS4_14SM90_TMA_STOREES21_S23_S23_EEEvvEEEEvNT_6ParamsE) ;  /* 0xffffff6402147950 */ /* 0x000fea0003c3ffff */
        .weak           $__internal_2_$__cuda_sm10x_tcgen05_guardrail_trap_unallocated_columns_being_dealloced
        .type           $__internal_2_$__cuda_sm10x_tcgen05_guardrail_trap_unallocated_columns_being_dealloced,@function
        .size           $__internal_2_$__cuda_sm10x_tcgen05_guardrail_trap_unallocated_columns_being_dealloced,(.L_x_173 - $__internal_2_$__cuda_sm10x_tcgen05_guardrail_trap_unallocated_columns_being_dealloced)
$__internal_2_$__cuda_sm10x_tcgen05_guardrail_trap_unallocated_columns_being_dealloced:
[----:B------:R-:W-:Y:S05]  /*9bb0*/  BPT.TRAP 0x1 ;  /* 0x000000040000795c */ /* 0x000fea0000300000 */
[----:B------:R-:W-:-:S04]  /*9bc0*/  HFMA2 R3, -RZ, RZ, 0, 0 ;  /* 0x00000000ff037431 */ /* 0x000fc800000001ff */
[----:B------:R-:W-:Y:S05]  /*9bd0*/  RET.REL.NODEC R2 `(_ZN7cutlass13device_kernelINS_4gemm6kernel13GemmUniversalIN4cute5tupleIJiiiiEEENS1_10collective13CollectiveMmaINS1_35MainloopSm100TmaUmmaWarpSpecializedILi5ELi2ELi4ENS5_IJNS4_1CILi1EEESB_SB_EEEEENS5_IJNSA_ILi64EEENSA_ILi256EEENSA_ILi32EEEEEENS_12float_e5m2_tENS5_IJlSB_lEEESI_SJ_NS4_8TiledMMAINS4_8MMA_AtomIJNS4_10MMA_TraitsINS4_19SM100_MMA_F8F6F4_SSEJSI_SI_fSE_SF_NS4_17integral_constantINS4_4UMMA5MajorELSQ_0EEESR_NSO_INSP_7ScaleInELSS_0EEEST_EEEEEENS4_6LayoutISC_NS5_IJNSA_ILi0EEESX_SX_EEEEENS5_IJNS4_10UnderscoreES10_S10_EEEEENS4_13SM90_TMA_LOADENS4_14ComposedLayoutINS4_7SwizzleILi1ELi4ELi3EEENS4_18smem_ptr_flag_bitsILi8EEENSW_INS5_IJNSA_ILi8EEESG_EEENS5_IJSG_SB_EEEEEEEvNS4_8identityES13_S1D_vS1E_EENS_8epilogue10collective18CollectiveEpilogueINS1G_23Sm100TmaWarpSpecializedILi4ELi2ELi32ELb0ELb0EEEJSH_NS5_IJNSW_ISE_SB_EES1L_EEESI_SJ_SI_SJ_NS1G_6fusion15FusionCallbacksIS1K_NS1N_17LinearCombinationISI_fSI_fLNS_15FloatRoundStyleE2EEESH_S1M_JEEENS4_5SM1004TMEM4LOAD26SM100_TMEM_LOAD_16dp32b32xES13_NS14_INS15_ILi2ELi4ELi3EEES18_NSW_INS5_IJS19_SE_EEENS5_IJSE_SB_EEEEEEENS4_39AutoVectorizingCopyWithAssumedAlignmentILi128EEENS4_14SM90_TMA_STOREES21_S23_S23_EEEvvEEEEvNT_6ParamsE) ;  /* 0xffffff6402087950 */ /* 0x000fea0003c3ffff */
.L_x_172:
[----:B------:R-:W-:-:S00]  /*9be0*/  BRA `(.L_x_172) ;  /* 0xfffffffc00fc7947 */ /* 0x000fc0000383ffff */
[----:B------:R-:W-:-:S00]  /*9bf0*/  NOP ;  /* 0x0000000000007918 */ /* 0x000fc00000000000 */
        /* <DEDUP_REMOVED lines=8> */
.L_x_173:


//--------------------- .nv.global.init           --------------------------
	.section	.nv.global.init,"aw",@progbits
.nv.global.init:
	.type		$str$27,@object
	.size		$str$27,($str$28 - $str$27)
$str$27:
        /*0000*/ 	.byte	0x28, 0x61, 0x64, 0x64, 0x72, 0x65, 0x73, 0x73, 0x20, 0x26, 0x20, 0x6d, 0x61, 0x73, 0x6b, 0x29
        /*0010*/ 	.byte	0x20, 0x3d, 0x3d, 0x20, 0x30, 0x00
	.type		$str$28,@object
	.size		$str$28,($str$26 - $str$28)
$str$28:
        /*0016*/ 	.byte	0x2f, 0x74, 0x6d, 0x70, 0x2f, 0x63, 0x75, 0x74, 0x6c, 0x61, 0x73, 0x73, 0x5f, 0x73, 0x77, 0x65
        /*0026*/ 	.byte	0x65, 0x70, 0x5f, 0x73, 0x72, 0x63, 0x2f, 0x69, 0x6e, 0x63, 0x6c, 0x75, 0x64, 0x65, 0x2f, 0x63
        /*0036*/ 	.byte	0x75, 0x74, 0x65, 0x2f, 0x70, 0x6f, 0x69, 0x6e, 0x74, 0x65, 0x72, 0x5f, 0x66, 0x6c, 0x61, 0x67
        /*0046*/ 	.byte	0x67, 0x65, 0x64, 0x2e, 0x68, 0x70, 0x70, 0x00
	.type		$str$26,@object
	.size		$str$26,($str$25 - $str$26)
$str$26:
        /*004e*/ 	.byte	0x2f, 0x74, 0x6d, 0x70, 0x2f, 0x63, 0x75, 0x74, 0x6c, 0x61, 0x73, 0x73, 0x5f, 0x73, 0x77, 0x65
        /*005e*/ 	.byte	0x65, 0x70, 0x5f, 0x73, 0x72, 0x63, 0x2f, 0x69, 0x6e, 0x63, 0x6c, 0x75, 0x64, 0x65, 0x2f, 0x63
        /*006e*/ 	.byte	0x75, 0x74, 0x65, 0x2f, 0x61, 0x74, 0x6f, 0x6d, 0x2f, 0x63, 0x6f, 0x70, 0x79, 0x5f, 0x74, 0x72
        /*007e*/ 	.byte	0x61, 0x69, 0x74, 0x73, 0x5f, 0x73, 0x6d, 0x31, 0x30, 0x30, 0x2e, 0x68, 0x70, 0x70, 0x00
	.type		$str$25,@object
	.size		$str$25,(__unnamed_1 - $str$25)
$str$25:
        /*008d*/ 	.byte	0x28, 0x28, 0x75, 0x69, 0x6e, 0x74, 0x33, 0x32, 0x5f, 0x74, 0x28, 0x74, 0x68, 0x72, 0x65, 0x61
        /*009d*/ 	.byte	0x64, 0x49, 0x64, 0x78, 0x2e, 0x78, 0x29, 0x20, 0x2f, 0x20, 0x33, 0x32, 0x29, 0x20, 0x25, 0x20
        /*00ad*/ 	.byte	0x34, 0x29, 0x20, 0x3d, 0x3d, 0x20, 0x28, 0x28, 0x28, 0x74, 0x6d, 0x65, 0x6d, 0x5f, 0x61, 0x64
        /*00bd*/ 	.byte	0x64, 0x72, 0x20, 0x3e, 0x3e, 0x20, 0x31, 0x36, 0x29, 0x20, 0x2f, 0x20, 0x33, 0x32, 0x29, 0x20
        /*00cd*/ 	.byte	0x25, 0x20, 0x34, 0x29, 0x00
	.type		__unnamed_1,@object
	.size		__unnamed_1,(__unnamed_2 - __unnamed_1)
__unnamed_1:
        /*00d2*/ 	.byte	0x61, 0x75, 0x74, 0x6f, 0x20, 0x63, 0x75, 0x74, 0x65, 0x3a, 0x3a, 0x61, 0x73, 0x5f, 0x70, 0x6f
        /* <DEDUP_REMOVED lines=24> */
        /*0262*/ 	.byte	0x3c, 0x34, 0x30, 0x39, 0x36, 0x3e, 0x3e, 0x3e, 0x3e, 0x5d, 0x00
	.type		__unnamed_2,@object
	.size		__unnamed_2,(__unnamed_3 - __unnamed_2)
__unnamed_2:
        /* <DEDUP_REMOVED lines=26> */
	.type		__unnamed_3,@object
	.size		__unnamed_3,(.L_3 - __unnamed_3)
__unnamed_3:
        /* <DEDUP_REMOVED lines=40> */
        /*0688*/ 	.byte	0x74, 0x65, 0x3a, 0x3a, 0x43, 0x3c, 0x30, 0x3e, 0x3e, 0x3e, 0x3e, 0x5d, 0x00
.L_3:


//--------------------- .nv.shared._ZN7cutlass13device_kernelINS_4gemm6kernel13GemmUniversalIN4cute5tupleIJiiiiEEENS1_10collective13CollectiveMmaINS1_35MainloopSm100TmaUmmaWarpSpecializedILi5ELi2ELi4ENS5_IJNS4_1CILi1EEESB_SB_EEEEENS5_IJNSA_ILi64EEENSA_ILi256EEENSA_ILi32EEEEEENS_12float_e5m2_tENS5_IJlSB_lEEESI_SJ_NS4_8TiledMMAINS4_8MMA_AtomIJNS4_10MMA_TraitsINS4_19SM100_MMA_F8F6F4_SSEJSI_SI_fSE_SF_NS4_17integral_constantINS4_4UMMA5MajorELSQ_0EEESR_NSO_INSP_7ScaleInELSS_0EEEST_EEEEEENS4_6LayoutISC_NS5_IJNSA_ILi0EEESX_SX_EEEEENS5_IJNS4_10UnderscoreES10_S10_EEEEENS4_13SM90_TMA_LOADENS4_14ComposedLayoutINS4_7SwizzleILi1ELi4ELi3EEENS4_18smem_ptr_flag_bitsILi8EEENSW_INS5_IJNSA_ILi8EEESG_EEENS5_IJSG_SB_EEEEEEEvNS4_8identityES13_S1D_vS1E_EENS_8epilogue10collective18CollectiveEpilogueINS1G_23Sm100TmaWarpSpecializedILi4ELi2ELi32ELb0ELb0EEEJSH_NS5_IJNSW_ISE_SB_EES1L_EEESI_SJ_SI_SJ_NS1G_6fusion15FusionCallbacksIS1K_NS1N_17LinearCombinationISI_fSI_fLNS_15FloatRoundStyleE2EEESH_S1M_JEEENS4_5SM1004TMEM4LOAD26SM100_TMEM_LOAD_16dp32b32xES13_NS14_INS15_ILi2ELi4ELi3EEES18_NSW_INS5_IJS19_SE_EEENS5_IJSE_SB_EEEEEEENS4_39AutoVectorizingCopyWithAssumedAlignmentILi128EEENS4_14SM90_TMA_STOREES21_S23_S23_EEEvvEEEEvNT_6ParamsE --------------------------
	.section	.nv.shared._ZN7cutlass13device_kernelINS_4gemm6kernel13GemmUniversalIN4cute5tupleIJiiiiEEENS1_10collective13CollectiveMmaINS1_35MainloopSm100TmaUmmaWarpSpecializedILi5ELi2ELi4ENS5_IJNS4_1CILi1EEESB_SB_EEEEENS5_IJNSA_ILi64EEENSA_ILi256EEENSA_ILi32EEEEEENS_12float_e5m2_tENS5_IJlSB_lEEESI_SJ_NS4_8TiledMMAINS4_8MMA_AtomIJNS4_10MMA_TraitsINS4_19SM100_MMA_F8F6F4_SSEJSI_SI_fSE_SF_NS4_17integral_constantINS4_4UMMA5MajorELSQ_0EEESR_NSO_INSP_7ScaleInELSS_0EEEST_EEEEEENS4_6LayoutISC_NS5_IJNSA_ILi0EEESX_SX_EEEEENS5_IJNS4_10UnderscoreES10_S10_EEEEENS4_13SM90_TMA_LOADENS4_14ComposedLayoutINS4_7SwizzleILi1ELi4ELi3EEENS4_18smem_ptr_flag_bitsILi8EEENSW_INS5_IJNSA_ILi8EEESG_EEENS5_IJSG_SB_EEEEEEEvNS4_8identityES13_S1D_vS1E_EENS_8epilogue10collective18CollectiveEpilogueINS1G_23Sm100TmaWarpSpecializedILi4ELi2ELi32ELb0ELb0EEEJSH_NS5_IJNSW_ISE_SB_EES1L_EEESI_SJ_SI_SJ_NS1G_6fusion15FusionCallbacksIS1K_NS1N_17LinearCombinationISI_fSI_fLNS_15FloatRoundStyleE2EEESH_S1M_JEEENS4_5SM1004TMEM4LOAD26SM100_TMEM_LOAD_16dp32b32xES13_NS14_INS15_ILi2ELi4ELi3EEES18_NSW_INS5_IJS19_SE_EEENS5_IJSE_SB_EEEEEEENS4_39AutoVectorizingCopyWithAssumedAlignmentILi128EEENS4_14SM90_TMA_STOREES21_S23_S23_EEEvvEEEEvNT_6ParamsE,"aw",@nobits
	.sectionflags	@""
	.align	16
	.zero		1024


//--------------------- .nv.shared.reserved.0     --------------------------
	.section	.nv.shared.reserved.0,"aw",@nobits
	.weak		__nv_reservedSMEM_offset_0_alias
	.size		__nv_reservedSMEM_offset_0_alias, 0, 64
	.other		__nv_reservedSMEM_offset_0_alias,@"STO_CUDA_RESERVED_SHARED STV_DEFAULT"
__nv_reservedSMEM_offset_0_alias:
	.zero		0
.nv.shared.reserved.0:
	.zero		64
	.weak		__nv_reservedSMEM_tcgen05_partition
	.type		__nv_reservedSMEM_tcgen05_partition,@object
	.size		__nv_reservedSMEM_tcgen05_partition,(.L_0 - __nv_reservedSMEM_tcgen05_partition)
__nv_reservedSMEM_tcgen05_partition:
	.zero		32
.L_0:


//--------------------- .nv.global                --------------------------
	.section	.nv.global,"aw",@nobits
.nv.global:
	.type		_ZN39_INTERNAL_c85feacc_4_k_cu_703f8161_97164cute1_E,@object
	.size		_ZN39_INTERNAL_c85feacc_4_k_cu_703f8161_97164cute1_E,(_ZN39_INTERNAL_c85feacc_4_k_cu_703f8161_97164cuda3std3__45__cpo6cbeginE - _ZN39_INTERNAL_c85feacc_4_k_cu_703f8161_97164cute1_E)
_ZN39_INTERNAL_c85feacc_4_k_cu_703f8161_97164cute1_E:
	.zero		1
	.type		_ZN39_INTERNAL_c85feacc_4_k_cu_703f8161_97164cuda3std3__45__cpo6cbeginE,@object
	.size		_ZN39_INTERNAL_c85feacc_4_k_cu_703f8161_97164cuda3std3__45__cpo6cbeginE,(_ZN39_INTERNAL_c85feacc_4_k_cu_703f8161_97164cuda3std3__48in_placeE - _ZN39_INTERNAL_c85feacc_4_k_cu_703f8161_97164cuda3std3__45__cpo6cbeginE)
_ZN39_INTERNAL_c85feacc_4_k_cu_703f8161_97164cuda3std3__45__cpo6cbeginE:
	.zero		1
	.type		_ZN39_INTERNAL_c85feacc_4_k_cu_703f8161_97164cuda3std3__48in_placeE,@object
	.size		_ZN39_INTERNAL_c85feacc_4_k_cu_703f8161_97164cuda3std3__48in_placeE,(_ZN39_INTERNAL_c85feacc_4_k_cu_703f8161_97164cuda3std6ranges3__45__cpo9iter_moveE - _ZN39_INTERNAL_c85feacc_4_k_cu_703f8161_97164cuda3std3__48in_placeE)
_ZN39_INTERNAL_c85feacc_4_k_cu_703f8161_97164cuda3std3__48in_placeE:
	.zero		1
	.type		_ZN39_INTERNAL_c85feacc_4_k_cu_703f8161_97164cuda3std6ranges3__45__cpo9iter_moveE,@object
	.size		_ZN39_INTERNAL_c85feacc_4_k_cu_703f8161_97164cuda3std6ranges3__45__cpo9iter_moveE,(_ZN39_INTERNAL_c85feacc_4_k_cu_703f8161_97164cuda3std3__45__cpo5beginE - _ZN39_INTERNAL_c85feacc_4_k_cu_703f8161_97164cuda3std6ranges3__45__cpo9iter_moveE)
_ZN39_INTERNAL_c85feacc_4_k_cu_703f8161_97164cuda3std6ranges3__45__cpo9iter_moveE:
	.zero		1
	.type		_ZN39_INTERNAL_c85feacc_4_k_cu_703f8161_97164cuda3std3__45__cpo5beginE,@object
	.size		_ZN39_INTERNAL_c85feacc_4_k_cu_703f8161_97164cuda3std3__45__cpo5beginE,(_ZN39_INTERNAL_c85feacc_4_k_cu_703f8161_97164cuda3std3__441_GLOBAL__N__c85feacc_4_k_cu_703f8161_97166ignoreE - _ZN39_INTERNAL_c85feacc_4_k_cu_703f8161_97164cuda3std3__45__cpo5beginE)
_ZN39_INTERNAL_c85feacc_4_k_cu_703f8161_97164cuda3std3__45__cpo5beginE:
	.zero		1
	.type		_ZN39_INTERNAL_c85feacc_4_k_cu_703f8161_97164cuda3std3__441_GLOBAL__N__c85feacc_4_k_cu_703f8161_97166ignoreE,@object
	.size		_ZN39_INTERNAL_c85feacc_4_k_cu_703f8161_97164cuda3std3__441_GLOBAL__N__c85feacc_4_k_cu_703f8161_97166ignoreE,(_ZN39_INTERNAL_c85feacc_4_k_cu_703f8161_97164cute7productE - _ZN39_INTERNAL_c85feacc_4_k_cu_703f8161_97164cuda3std3__441_GLOBAL__N__c85feacc_4_k_cu_703f8161_97166ignoreE)
_ZN39_INTERNAL_c85feacc_4_k_cu_703f8161_97164cuda3std3__441_GLOBAL__N__c85feacc_4_k_cu_703f8161_97166ignoreE:
	.zero		1
	.type		_ZN39_INTERNAL_c85feacc_4_k_cu_703f8161_97164cute7productE,@object
	.size		_ZN39_INTERNAL_c85feacc_4_k_cu_703f8161_97164cute7productE,(_ZN39_INTERNAL_c85feacc_4_k_cu_703f8161_97164cuda3std3__45__cpo3endE - _ZN39_INTERNAL_c85feacc_4_k_cu_703f8161_97164cute7productE)
_ZN39_INTERNAL_c85feacc_4_k_cu_703f8161_97164cute7productE:
	.zero		1
	.type		_ZN39_INTERNAL_c85feacc_4_k_cu_703f8161_97164cuda3std3__45__cpo3endE,@object
	.size		_ZN39_INTERNAL_c85feacc_4_k_cu_703f8161_97164cuda3std3__45__cpo3endE,(_ZN39_INTERNAL_c85feacc_4_k_cu_703f8161_97164cuda3std3__419piecewise_constructE - _ZN39_INTERNAL_c85feacc_4_k_cu_703f8161_97164cuda3std3__45__cpo3endE)
_ZN39_INTERNAL_c85feacc_4_k_cu_703f8161_97164cuda3std3__45__cpo3endE:
	.zero		1
	.type		_ZN39_INTERNAL_c85feacc_4_k_cu_703f8161_97164cuda3std3__419piecewise_constructE,@object
	.size		_ZN39_INTERNAL_c85feacc_4_k_cu_703f8161_97164cuda3std3__419piecewise_constructE,(_ZN39_INTERNAL_c85feacc_4_k_cu_703f8161_97164cuda3std3__45__cpo4cendE - _ZN39_INTERNAL_c85feacc_4_k_cu_703f8161_97164cuda3std3__419piecewise_constructE)
_ZN39_INTERNAL_c85feacc_4_k_cu_703f8161_97164cuda3std3__419piecewise_constructE:
	.zero		1
	.type		_ZN39_INTERNAL_c85feacc_4_k_cu_703f8161_97164cuda3std3__45__cpo4cendE,@object
	.size		_ZN39_INTERNAL_c85feacc_4_k_cu_703f8161_97164cuda3std3__45__cpo4cendE,(_ZN39_INTERNAL_c85feacc_4_k_cu_703f8161_97164cuda3std6ranges3__45__cpo4swapE - _ZN39_INTERNAL_c85feacc_4_k_cu_703f8161_97164cuda3std3__45__cpo4cendE)
_ZN39_INTERNAL_c85feacc_4_k_cu_703f8161_97164cuda3std3__45__cpo4cendE:
	.zero		1
	.type		_ZN39_INTERNAL_c85feacc_4_k_cu_703f8161_97164cuda3std6ranges3__45__cpo4swapE,@object
	.size		_ZN39_INTERNAL_c85feacc_4_k_cu_703f8161_97164cuda3std6ranges3__45__cpo4swapE,(.L_11 - _ZN39_INTERNAL_c85feacc_4_k_cu_703f8161_97164cuda3std6ranges3__45__cpo4swapE)
_ZN39_INTERNAL_c85feacc_4_k_cu_703f8161_97164cuda3std6ranges3__45__cpo4swapE:
	.zero		1
.L_11:


//--------------------- .nv.constant0._ZN7cutlass13device_kernelINS_4gemm6kernel13GemmUniversalIN4cute5tupleIJiiiiEEENS1_10collective13CollectiveMmaINS1_35MainloopSm100TmaUmmaWarpSpecializedILi5ELi2ELi4ENS5_IJNS4_1CILi1EEESB_SB_EEEEENS5_IJNSA_ILi64EEENSA_ILi256EEENSA_ILi32EEEEEENS_12float_e5m2_tENS5_IJlSB_lEEESI_SJ_NS4_8TiledMMAINS4_8MMA_AtomIJNS4_10MMA_TraitsINS4_19SM100_MMA_F8F6F4_SSEJSI_SI_fSE_SF_NS4_17integral_constantINS4_4UMMA5MajorELSQ_0EEESR_NSO_INSP_7ScaleInELSS_0EEEST_EEEEEENS4_6LayoutISC_NS5_IJNSA_ILi0EEESX_SX_EEEEENS5_IJNS4_10UnderscoreES10_S10_EEEEENS4_13SM90_TMA_LOADENS4_14ComposedLayoutINS4_7SwizzleILi1ELi4ELi3EEENS4_18smem_ptr_flag_bitsILi8EEENSW_INS5_IJNSA_ILi8EEESG_EEENS5_IJSG_SB_EEEEEEEvNS4_8identityES13_S1D_vS1E_EENS_8epilogue10collective18CollectiveEpilogueINS1G_23Sm100TmaWarpSpecializedILi4ELi2ELi32ELb0ELb0EEEJSH_NS5_IJNSW_ISE_SB_EES1L_EEESI_SJ_SI_SJ_NS1G_6fusion15FusionCallbacksIS1K_NS1N_17LinearCombinationISI_fSI_fLNS_15FloatRoundStyleE2EEESH_S1M_JEEENS4_5SM1004TMEM4LOAD26SM100_TMEM_LOAD_16dp32b32xES13_NS14_INS15_ILi2ELi4ELi3EEES18_NSW_INS5_IJS19_SE_EEENS5_IJSE_SB_EEEEEEENS4_39AutoVectorizingCopyWithAssumedAlignmentILi128EEENS4_14SM90_TMA_STOREES21_S23_S23_EEEvvEEEEvNT_6ParamsE --------------------------
	.section	.nv.constant0._ZN7cutlass13device_kernelINS_4gemm6kernel13GemmUniversalIN4cute5tupleIJiiiiEEENS1_10collective13CollectiveMmaINS1_35MainloopSm100TmaUmmaWarpSpecializedILi5ELi2ELi4ENS5_IJNS4_1CILi1EEESB_SB_EEEEENS5_IJNSA_ILi64EEENSA_ILi256EEENSA_ILi32EEEEEENS_12float_e5m2_tENS5_IJlSB_lEEESI_SJ_NS4_8TiledMMAINS4_8MMA_AtomIJNS4_10MMA_TraitsINS4_19SM100_MMA_F8F6F4_SSEJSI_SI_fSE_SF_NS4_17integral_constantINS4_4UMMA5MajorELSQ_0EEESR_NSO_INSP_7ScaleInELSS_0EEEST_EEEEEENS4_6LayoutISC_NS5_IJNSA_ILi0EEESX_SX_EEEEENS5_IJNS4_10UnderscoreES10_S10_EEEEENS4_13SM90_TMA_LOADENS4_14ComposedLayoutINS4_7SwizzleILi1ELi4ELi3EEENS4_18smem_ptr_flag_bitsILi8EEENSW_INS5_IJNSA_ILi8EEESG_EEENS5_IJSG_SB_EEEEEEEvNS4_8identityES13_S1D_vS1E_EENS_8epilogue10collective18CollectiveEpilogueINS1G_23Sm100TmaWarpSpecializedILi4ELi2ELi32ELb0ELb0EEEJSH_NS5_IJNSW_ISE_SB_EES1L_EEESI_SJ_SI_SJ_NS1G_6fusion15FusionCallbacksIS1K_NS1N_17LinearCombinationISI_fSI_fLNS_15FloatRoundStyleE2EEESH_S1M_JEEENS4_5SM1004TMEM4LOAD26SM100_TMEM_LOAD_16dp32b32xES13_NS14_INS15_ILi2ELi4ELi3EEES18_NSW_INS5_IJS19_SE_EEENS5_IJSE_SB_EEEEEEENS4_39AutoVectorizingCopyWithAssumedAlignmentILi128EEENS4_14SM90_TMA_STOREES21_S23_S23_EEEvvEEEEvNT_6ParamsE,"a",@progbits
	.sectionflags	@""
	.align	4
.nv.constant0._ZN7cutlass13device_kernelINS_4gemm6kernel13GemmUniversalIN4cute5tupleIJiiiiEEENS1_10collective13CollectiveMmaINS1_35MainloopSm100TmaUmmaWarpSpecializedILi5ELi2ELi4ENS5_IJNS4_1CILi1EEESB_SB_EEEEENS5_IJNSA_ILi64EEENSA_ILi256EEENSA_ILi32EEEEEENS_12float_e5m2_tENS5_IJlSB_lEEESI_SJ_NS4_8TiledMMAINS4_8MMA_AtomIJNS4_10MMA_TraitsINS4_19SM100_MMA_F8F6F4_SSEJSI_SI_fSE_SF_NS4_17integral_constantINS4_4UMMA5MajorELSQ_0EEESR_NSO_INSP_7ScaleInELSS_0EEEST_EEEEEENS4_6LayoutISC_NS5_IJNSA_ILi0EEESX_SX_EEEEENS5_IJNS4_10UnderscoreES10_S10_EEEEENS4_13SM90_TMA_LOADENS4_14ComposedLayoutINS4_7SwizzleILi1ELi4ELi3EEENS4_18smem_ptr_flag_bitsILi8EEENSW_INS5_IJNSA_ILi8EEESG_EEENS5_IJSG_SB_EEEEEEEvNS4_8identityES13_S1D_vS1E_EENS_8epilogue10collective18CollectiveEpilogueINS1G_23Sm100TmaWarpSpecializedILi4ELi2ELi32ELb0ELb0EEEJSH_NS5_IJNSW_ISE_SB_EES1L_EEESI_SJ_SI_SJ_NS1G_6fusion15FusionCallbacksIS1K_NS1N_17LinearCombinationISI_fSI_fLNS_15FloatRoundStyleE2EEESH_S1M_JEEENS4_5SM1004TMEM4LOAD26SM100_TMEM_LOAD_16dp32b32xES13_NS14_INS15_ILi2ELi4ELi3EEES18_NSW_INS5_IJS19_SE_EEENS5_IJSE_SB_EEEEEEENS4_39AutoVectorizingCopyWithAssumedAlignmentILi128EEENS4_14SM90_TMA_STOREES21_S23_S23_EEEvvEEEEvNT_6ParamsE:
	.zero		2944


//--------------------- SYMBOLS --------------------------

	.type		.nv.reservedSmem.offset0,@object
	.size		.nv.reservedSmem.offset0,0x4
	.type		.nv.reservedSmem.cap,@object
	.size		.nv.reservedSmem.cap,0x4
	.type		__assertfail,@function
